	.target	sm_90a

	.elftype	@"ET_EXEC"


//--------------------- .note.nv.tkinfo           --------------------------
	.section	.note.nv.tkinfo,"",@"SHT_NOTE"
	.sectionflags	@"SHF_NOTE_NV_TKINFO"
	.tkinfo
        /*0018*/ 	.word	0x00000002
        /*0030*/ 	.string	""
        /*0030*/ 	.string	"ptxas"
        /*0030*/ 	.string	"Cuda compilation tools, release 13.0, V13.0.88"
        /*0030*/ 	.string	"Build cuda_13.0.r13.0/compiler.36424714_0"
        /*0030*/ 	.string	"-arch sm_90a -m 64 "



//--------------------- .note.nv.cuinfo           --------------------------
	.section	.note.nv.cuinfo,"",@"SHT_NOTE"
	.sectionflags	@"SHF_NOTE_NV_CUINFO"
        /*0018*/ 	.short	0x0002
        /*001a*/ 	.short	0x005a
        /*001c*/ 	.short	0x0082
	.zero		2


//--------------------- .nv.info                  --------------------------
	.section	.nv.info,"",@"SHT_CUDA_INFO"
	.align	4


	//----- nvinfo : EIATTR_REGCOUNT
	.align		4
        /*0000*/ 	.byte	0x04, 0x2f
        /*0002*/ 	.short	(.L_12 - .L_11)
	.align		4
.L_11:
        /*0004*/ 	.word	index@(_ZN7cutlass13device_kernelINS_4gemm6kernel13GemmUniversalIN4cute5tupleIJiiiiEEENS1_10collective13CollectiveMmaINS1_37MainloopSm90TmaGmmaWarpSpecializedFP8ILi3ENS5_IJNS4_1CILi1EEESB_SB_EEENS1_32KernelTmaWarpSpecializedPingpongEEENS5_IJNSA_ILi64EEENSA_ILi128EEENSA_ILi32EEEEEENS_12float_e4m3_tENS5_IJlSB_lEEESJ_SK_NS4_8TiledMMAINS4_8MMA_AtomIJNS4_4SM904GMMA31MMA_64x128x32_F32E4M3E4M3_SS_TNILNSO_7ScaleInE1ELSQ_1EEEEEENS4_6LayoutISC_NS5_IJNSA_ILi0EEESU_SU_EEEEENS5_IJNS4_10UnderscoreESX_SX_EEEEENS4_13SM90_TMA_LOADENS4_14ComposedLayoutINS4_7SwizzleILi1ELi4ELi3EEENS4_18smem_ptr_flag_bitsILi8EEENST_INS5_IJNSA_ILi8EEESH_EEENS5_IJSH_SB_EEEEEEEvNS4_8identityES10_S1A_vS1B_EENS_8epilogue10collective6detail29Sm90TmaWarpSpecializedAdapterINS1E_15DefaultEpilogueISJ_SK_SK_NS1D_6thread17LinearCombinationISJ_Li1EffLNS1I_9ScaleType4KindE0ELNS_15FloatRoundStyleE2ESJ_EENS1_15EpilogueDefaultEEEEEvvEEEEvNT_6ParamsE)
        /*0008*/ 	.word	0x000000a8


	//----- nvinfo : EIATTR_FRAME_SIZE
	.align		4
.L_12:
        /*000c*/ 	.byte	0x04, 0x11
        /*000e*/ 	.short	(.L_14 - .L_13)
	.align		4
.L_13:
        /*0010*/ 	.word	index@(_ZN7cutlass13device_kernelINS_4gemm6kernel13GemmUniversalIN4cute5tupleIJiiiiEEENS1_10collective13CollectiveMmaINS1_37MainloopSm90TmaGmmaWarpSpecializedFP8ILi3ENS5_IJNS4_1CILi1EEESB_SB_EEENS1_32KernelTmaWarpSpecializedPingpongEEENS5_IJNSA_ILi64EEENSA_ILi128EEENSA_ILi32EEEEEENS_12float_e4m3_tENS5_IJlSB_lEEESJ_SK_NS4_8TiledMMAINS4_8MMA_AtomIJNS4_4SM904GMMA31MMA_64x128x32_F32E4M3E4M3_SS_TNILNSO_7ScaleInE1ELSQ_1EEEEEENS4_6LayoutISC_NS5_IJNSA_ILi0EEESU_SU_EEEEENS5_IJNS4_10UnderscoreESX_SX_EEEEENS4_13SM90_TMA_LOADENS4_14ComposedLayoutINS4_7SwizzleILi1ELi4ELi3EEENS4_18smem_ptr_flag_bitsILi8EEENST_INS5_IJNSA_ILi8EEESH_EEENS5_IJSH_SB_EEEEEEEvNS4_8identityES10_S1A_vS1B_EENS_8epilogue10collective6detail29Sm90TmaWarpSpecializedAdapterINS1E_15DefaultEpilogueISJ_SK_SK_NS1D_6thread17LinearCombinationISJ_Li1EffLNS1I_9ScaleType4KindE0ELNS_15FloatRoundStyleE2ESJ_EENS1_15EpilogueDefaultEEEEEvvEEEEvNT_6ParamsE)
        /*0014*/ 	.word	0x00000000


	//----- nvinfo : EIATTR_MIN_STACK_SIZE
	.align		4
.L_14:
        /*0018*/ 	.byte	0x04, 0x12
        /*001a*/ 	.short	(.L_16 - .L_15)
	.align		4
.L_15:
        /*001c*/ 	.word	index@(_ZN7cutlass13device_kernelINS_4gemm6kernel13GemmUniversalIN4cute5tupleIJiiiiEEENS1_10collective13CollectiveMmaINS1_37MainloopSm90TmaGmmaWarpSpecializedFP8ILi3ENS5_IJNS4_1CILi1EEESB_SB_EEENS1_32KernelTmaWarpSpecializedPingpongEEENS5_IJNSA_ILi64EEENSA_ILi128EEENSA_ILi32EEEEEENS_12float_e4m3_tENS5_IJlSB_lEEESJ_SK_NS4_8TiledMMAINS4_8MMA_AtomIJNS4_4SM904GMMA31MMA_64x128x32_F32E4M3E4M3_SS_TNILNSO_7ScaleInE1ELSQ_1EEEEEENS4_6LayoutISC_NS5_IJNSA_ILi0EEESU_SU_EEEEENS5_IJNS4_10UnderscoreESX_SX_EEEEENS4_13SM90_TMA_LOADENS4_14ComposedLayoutINS4_7SwizzleILi1ELi4ELi3EEENS4_18smem_ptr_flag_bitsILi8EEENST_INS5_IJNSA_ILi8EEESH_EEENS5_IJSH_SB_EEEEEEEvNS4_8identityES10_S1A_vS1B_EENS_8epilogue10collective6detail29Sm90TmaWarpSpecializedAdapterINS1E_15DefaultEpilogueISJ_SK_SK_NS1D_6thread17LinearCombinationISJ_Li1EffLNS1I_9ScaleType4KindE0ELNS_15FloatRoundStyleE2ESJ_EENS1_15EpilogueDefaultEEEEEvvEEEEvNT_6ParamsE)
        /*0020*/ 	.word	0x00000000
.L_16:


//--------------------- .nv.compat                --------------------------
	.section	.nv.compat,"",@"SHT_CUDA_COMPAT_INFO"
	.align	4
        /*0000*/ 	.byte	0x02, 0x09, 0x01, 0x00, 0x02, 0x02, 0x04, 0x00, 0x02, 0x05, 0x05, 0x00, 0x03, 0x07, 0x01, 0x01
        /*0010*/ 	.byte	0x02, 0x03, 0x01, 0x00, 0x02, 0x06, 0x01, 0x00, 0x04, 0x0b, 0x08, 0x00, 0x00, 0x00, 0x00, 0x00
        /*0020*/ 	.byte	0x00, 0x00, 0x00, 0x00


//--------------------- .nv.info._ZN7cutlass13device_kernelINS_4gemm6kernel13GemmUniversalIN4cute5tupleIJiiiiEEENS1_10collective13CollectiveMmaINS1_37MainloopSm90TmaGmmaWarpSpecializedFP8ILi3ENS5_IJNS4_1CILi1EEESB_SB_EEENS1_32KernelTmaWarpSpecializedPingpongEEENS5_IJNSA_ILi64EEENSA_ILi128EEENSA_ILi32EEEEEENS_12float_e4m3_tENS5_IJlSB_lEEESJ_SK_NS4_8TiledMMAINS4_8MMA_AtomIJNS4_4SM904GMMA31MMA_64x128x32_F32E4M3E4M3_SS_TNILNSO_7ScaleInE1ELSQ_1EEEEEENS4_6LayoutISC_NS5_IJNSA_ILi0EEESU_SU_EEEEENS5_IJNS4_10UnderscoreESX_SX_EEEEENS4_13SM90_TMA_LOADENS4_14ComposedLayoutINS4_7SwizzleILi1ELi4ELi3EEENS4_18smem_ptr_flag_bitsILi8EEENST_INS5_IJNSA_ILi8EEESH_EEENS5_IJSH_SB_EEEEEEEvNS4_8identityES10_S1A_vS1B_EENS_8epilogue10collective6detail29Sm90TmaWarpSpecializedAdapterINS1E_15DefaultEpilogueISJ_SK_SK_NS1D_6thread17LinearCombinationISJ_Li1EffLNS1I_9ScaleType4KindE0ELNS_15FloatRoundStyleE2ESJ_EENS1_15EpilogueDefaultEEEEEvvEEEEvNT_6ParamsE --------------------------
	.section	.nv.info._ZN7cutlass13device_kernelINS_4gemm6kernel13GemmUniversalIN4cute5tupleIJiiiiEEENS1_10collective13CollectiveMmaINS1_37MainloopSm90TmaGmmaWarpSpecializedFP8ILi3ENS5_IJNS4_1CILi1EEESB_SB_EEENS1_32KernelTmaWarpSpecializedPingpongEEENS5_IJNSA_ILi64EEENSA_ILi128EEENSA_ILi32EEEEEENS_12float_e4m3_tENS5_IJlSB_lEEESJ_SK_NS4_8TiledMMAINS4_8MMA_AtomIJNS4_4SM904GMMA31MMA_64x128x32_F32E4M3E4M3_SS_TNILNSO_7ScaleInE1ELSQ_1EEEEEENS4_6LayoutISC_NS5_IJNSA_ILi0EEESU_SU_EEEEENS5_IJNS4_10UnderscoreESX_SX_EEEEENS4_13SM90_TMA_LOADENS4_14ComposedLayoutINS4_7SwizzleILi1ELi4ELi3EEENS4_18smem_ptr_flag_bitsILi8EEENST_INS5_IJNSA_ILi8EEESH_EEENS5_IJSH_SB_EEEEEEEvNS4_8identityES10_S1A_vS1B_EENS_8epilogue10collective6detail29Sm90TmaWarpSpecializedAdapterINS1E_15DefaultEpilogueISJ_SK_SK_NS1D_6thread17LinearCombinationISJ_Li1EffLNS1I_9ScaleType4KindE0ELNS_15FloatRoundStyleE2ESJ_EENS1_15EpilogueDefaultEEEEEvvEEEEvNT_6ParamsE,"",@"SHT_CUDA_INFO"
	.sectionflags	@""
	.align	4


	//----- nvinfo : EIATTR_CUDA_API_VERSION
	.align		4
        /*0000*/ 	.byte	0x04, 0x37
        /*0002*/ 	.short	(.L_18 - .L_17)
.L_17:
        /*0004*/ 	.word	0x00000082


	//----- nvinfo : EIATTR_KPARAM_INFO
	.align		4
.L_18:
        /*0008*/ 	.byte	0x04, 0x17
        /*000a*/ 	.short	(.L_20 - .L_19)
.L_19:
        /*000c*/ 	.word	0x00000000
        /*0010*/ 	.short	0x0000
        /*0012*/ 	.short	0x0070
        /*0014*/ 	.byte	0x00, 0xf0, 0x01, 0x10


	//----- nvinfo : EIATTR_SPARSE_MMA_MASK
	.align		4
.L_20:
        /*0018*/ 	.byte	0x03, 0x50
        /*001a*/ 	.short	0x0000


	//----- nvinfo : EIATTR_MAXREG_COUNT
	.align		4
        /*001c*/ 	.byte	0x03, 0x1b
        /*001e*/ 	.short	0x00a8


	//----- nvinfo : EIATTR_NUM_BARRIERS
	.align		4
        /*0020*/ 	.byte	0x02, 0x4c
        /*0022*/ 	.byte	0x01
	.zero		1


	//----- nvinfo : EIATTR_MERCURY_ISA_VERSION
	.align		4
        /*0024*/ 	.byte	0x03, 0x5f
        /*0026*/ 	.short	0x0101


	//----- nvinfo : EIATTR_INT_WARP_WIDE_INSTR_OFFSETS
	.align		4
        /*0028*/ 	.byte	0x04, 0x31
        /*002a*/ 	.short	(.L_22 - .L_21)


	//   ....[0]....
.L_21:
        /*002c*/ 	.word	0x00000400


	//   ....[1]....
        /*0030*/ 	.word	0x00000420


	//   ....[2]....
        /*0034*/ 	.word	0x000004a0


	//   ....[3]....
        /*0038*/ 	.word	0x000004b0


	//   ....[4]....
        /*003c*/ 	.word	0x000004c0


	//   ....[5]....
        /*0040*/ 	.word	0x000004e0


	//   ....[6]....
        /*0044*/ 	.word	0x00000530


	//   ....[7]....
        /*0048*/ 	.word	0x00000550


	//----- nvinfo : EIATTR_COOP_GROUP_MASK_REGIDS
	.align		4
.L_22:
        /*004c*/ 	.byte	0x04, 0x29
        /*004e*/ 	.short	(.L_24 - .L_23)


	//   ....[0]....
.L_23:
        /*0050*/ 	.word	0xffffffff


	//   ....[1]....
        /*0054*/ 	.word	0xffffffff


	//   ....[2]....
        /*0058*/ 	.word	0xffffffff


	//   ....[3]....
        /*005c*/ 	.word	0xffffffff


	//   ....[4]....
        /*0060*/ 	.word	0xffffffff


	//   ....[5]....
        /*0064*/ 	.word	0xffffffff


	//----- nvinfo : EIATTR_COOP_GROUP_INSTR_OFFSETS
	.align		4
.L_24:
        /*0068*/ 	.byte	0x04, 0x28
        /*006a*/ 	.short	(.L_26 - .L_25)


	//   ....[0]....
.L_25:
        /*006c*/ 	.word	0x00000060


	//   ....[1]....
        /*0070*/ 	.word	0x00000070


	//   ....[2]....
        /*0074*/ 	.word	0x00000130


	//   ....[3]....
        /*0078*/ 	.word	0x000002a0


	//   ....[4]....
        /*007c*/ 	.word	0x000002e0


	//   ....[5]....
        /*0080*/ 	.word	0x00000320


	//----- nvinfo : EIATTR_REG_RECONFIG
	.align		4
.L_26:
        /*0084*/ 	.byte	0x01, 0x54
	.zero		2


	//----- nvinfo : EIATTR_MBARRIER_INSTR_OFFSETS
	.align		4
        /*0088*/ 	.byte	0x04, 0x39
        /*008a*/ 	.short	(.L_28 - .L_27)


	//   ....[0]....
.L_27:
        /*008c*/ 	.word	0x00000230
        /*0090*/ 	.word	0x000000ff
        /*0094*/ 	.word	0x00000000
        /*0098*/ 	.short	0x0100
        /*009a*/ 	.byte	0x08
	.zero		1


	//   ....[1]....
        /*009c*/ 	.word	0x00000240
        /*00a0*/ 	.word	0x000000ff
        /*00a4*/ 	.word	0x00000018
        /*00a8*/ 	.short	0x0100
        /*00aa*/ 	.byte	0x08
	.zero		1


	//   ....[2]....
        /*00ac*/ 	.word	0x00000250
        /*00b0*/ 	.word	0x000000ff
        /*00b4*/ 	.word	0x00000008
        /*00b8*/ 	.short	0x0100
        /*00ba*/ 	.byte	0x08
	.zero		1


	//   ....[3]....
        /*00bc*/ 	.word	0x00000260
        /*00c0*/ 	.word	0x000000ff
        /*00c4*/ 	.word	0x00000020
        /*00c8*/ 	.short	0x0100
        /*00ca*/ 	.byte	0x08
	.zero		1


	//   ....[4]....
        /*00cc*/ 	.word	0x00000270
        /*00d0*/ 	.word	0x000000ff
        /*00d4*/ 	.word	0x00000010
        /*00d8*/ 	.short	0x0100
        /*00da*/ 	.byte	0x08
	.zero		1


	//   ....[5]....
        /*00dc*/ 	.word	0x00000280
        /*00e0*/ 	.word	0x000000ff
        /*00e4*/ 	.word	0x00000028
        /*00e8*/ 	.short	0x0100
        /*00ea*/ 	.byte	0x08
	.zero		1


	//   ....[6]....
        /*00ec*/ 	.word	0x00000590
        /*00f0*/ 	.word	0x000000ff
        /*00f4*/ 	.word	0x00000060
        /*00f8*/ 	.short	0x0100
        /*00fa*/ 	.byte	0x08
	.zero		1


	//   ....[7]....
        /*00fc*/ 	.word	0x00000600
        /*0100*/ 	.word	0x000000ff
        /*0104*/ 	.word	0x00000068
        /*0108*/ 	.short	0x0100
        /*010a*/ 	.byte	0x08
	.zero		1


	//   ....[8]....
        /*010c*/ 	.word	0x00000620
        /*0110*/ 	.word	0x000000ff
        /*0114*/ 	.word	0x00000040
        /*0118*/ 	.short	0x0100
        /*011a*/ 	.byte	0x09
	.zero		1


	//   ....[9]....
        /*011c*/ 	.word	0x00000630
        /*0120*/ 	.word	0x000000ff
        /*0124*/ 	.word	0x00000048
        /*0128*/ 	.short	0x0100
        /*012a*/ 	.byte	0x09
	.zero		1


	//   ....[10]....
        /*012c*/ 	.word	0x00000640
        /*0130*/ 	.word	0x000000ff
        /*0134*/ 	.word	0x00000050
        /*0138*/ 	.short	0x0100
        /*013a*/ 	.byte	0x09
	.zero		1


	//   ....[11]....
        /*013c*/ 	.word	0x00000650
        /*0140*/ 	.word	0x000000ff
        /*0144*/ 	.word	0x00000058
        /*0148*/ 	.short	0x0100
        /*014a*/ 	.byte	0x09
	.zero		1


	//   ....[12]....
        /*014c*/ 	.word	0x00001400
        /*0150*/ 	.word	0x000000ff
        /*0154*/ 	.word	0xfffffff8
        /*0158*/ 	.short	0x010a
        /*015a*/ 	.byte	0x0f
	.zero		1


	//   ....[13]....
        /*015c*/ 	.word	0x000018e0
        /*0160*/ 	.word	0x000000ff
        /*0164*/ 	.word	0x00000000
        /*0168*/ 	.short	0x010a
        /*016a*/ 	.byte	0x06
	.zero		1


	//   ....[14]....
        /*016c*/ 	.word	0x00001920
        /*0170*/ 	.word	0x000000ff
        /*0174*/ 	.word	0x00000000
        /*0178*/ 	.short	0x010a
        /*017a*/ 	.byte	0x06
	.zero		1


	//   ....[15]....
        /*017c*/ 	.word	0x000021d0
        /*0180*/ 	.word	0x000000ff
        /*0184*/ 	.word	0x00000000
        /*0188*/ 	.short	0x010a
        /*018a*/ 	.byte	0x09
	.zero		1


	//   ....[16]....
        /*018c*/ 	.word	0x00002210
        /*0190*/ 	.word	0x000000ff
        /*0194*/ 	.word	0x00000000
        /*0198*/ 	.short	0x010a
        /*019a*/ 	.byte	0x09
	.zero		1


	//   ....[17]....
        /*019c*/ 	.word	0x00002820
        /*01a0*/ 	.word	0x000000ff
        /*01a4*/ 	.word	0x00000000
        /*01a8*/ 	.short	0x0101
        /*01aa*/ 	.byte	0x08
	.zero		1


	//   ....[18]....
        /*01ac*/ 	.word	0x00002d90
        /*01b0*/ 	.word	0x00000011
        /*01b4*/ 	.word	0x00000000
        /*01b8*/ 	.short	0x0101
        /*01ba*/ 	.byte	0x16
	.zero		1


	//   ....[19]....
        /*01bc*/ 	.word	0x00002e70
        /*01c0*/ 	.word	0x000000ff
        /*01c4*/ 	.word	0x00000000
        /*01c8*/ 	.short	0x0101
        /*01ca*/ 	.byte	0x08
	.zero		1


	//   ....[20]....
        /*01cc*/ 	.word	0x00002f20
        /*01d0*/ 	.word	0x000000ff
        /*01d4*/ 	.word	0x00000008
        /*01d8*/ 	.short	0x010a
        /*01da*/ 	.byte	0x0f
	.zero		1


	//   ....[21]....
        /*01dc*/ 	.word	0x000077c0
        /*01e0*/ 	.word	0x00000004
        /*01e4*/ 	.word	0x00000000
        /*01e8*/ 	.short	0x0101
        /*01ea*/ 	.byte	0x16
	.zero		1


	//   ....[22]....
        /*01ec*/ 	.word	0x000080a0
        /*01f0*/ 	.word	0x00000013
        /*01f4*/ 	.word	0x00000018
        /*01f8*/ 	.short	0x010a
        /*01fa*/ 	.byte	0x3f
	.zero		1


	//   ....[23]....
        /*01fc*/ 	.word	0x00008410
        /*0200*/ 	.word	0x0000000a
        /*0204*/ 	.word	0x00000068
        /*0208*/ 	.short	0x0101
        /*020a*/ 	.byte	0x3f
	.zero		1


	//   ....[24]....
        /*020c*/ 	.word	0x00008b70
        /*0210*/ 	.word	0x00000007
        /*0214*/ 	.word	0x00000000
        /*0218*/ 	.short	0x010a
        /*021a*/ 	.byte	0x3f
	.zero		1


	//   ....[25]....
        /*021c*/ 	.word	0x00008bf0
        /*0220*/ 	.word	0x00000006
        /*0224*/ 	.word	0x00000000
        /*0228*/ 	.short	0x010a
        /*022a*/ 	.byte	0x3f
	.zero		1


	//   ....[26]....
        /*022c*/ 	.word	0x00008c80
        /*0230*/ 	.word	0x00000003
        /*0234*/ 	.word	0x00000000
        /*0238*/ 	.short	0x010a
        /*023a*/ 	.byte	0x3f
	.zero		1


	//   ....[27]....
        /*023c*/ 	.word	0x00008cf0
        /*0240*/ 	.word	0x00000011
        /*0244*/ 	.word	0xfffffff8
        /*0248*/ 	.short	0x010a
        /*024a*/ 	.byte	0x3f
	.zero		1


	//   ....[28]....
        /*024c*/ 	.word	0x00008d50
        /*0250*/ 	.word	0x00000011
        /*0254*/ 	.word	0x00000000
        /*0258*/ 	.short	0x010a
        /*025a*/ 	.byte	0x3f
	.zero		1


	//   ....[29]....
        /*025c*/ 	.word	0x00008db0
        /*0260*/ 	.word	0x00000012
        /*0264*/ 	.word	0x00000000
        /*0268*/ 	.short	0x010a
        /*026a*/ 	.byte	0x3f
	.zero		1


	//   ....[30]....
        /*026c*/ 	.word	0x00008e10
        /*0270*/ 	.word	0x00000011
        /*0274*/ 	.word	0x00000008
        /*0278*/ 	.short	0x010a
        /*027a*/ 	.byte	0x3f
	.zero		1


	//   ....[31]....
        /*027c*/ 	.word	0x00008ee0
        /*0280*/ 	.word	0x00000013
        /*0284*/ 	.word	0x00000018
        /*0288*/ 	.short	0x010a
        /*028a*/ 	.byte	0x3f
	.zero		1


	//   ....[32]....
        /*028c*/ 	.word	0x00008fc0
        /*0290*/ 	.word	0x00000007
        /*0294*/ 	.word	0x00000000
        /*0298*/ 	.short	0x010a
        /*029a*/ 	.byte	0x3f
	.zero		1


	//   ....[33]....
        /*029c*/ 	.word	0x00009010
        /*02a0*/ 	.word	0x00000006
        /*02a4*/ 	.word	0x00000000
        /*02a8*/ 	.short	0x010a
        /*02aa*/ 	.byte	0x3f
	.zero		1


	//----- nvinfo : EIATTR_NUM_MBARRIERS
	.align		4
.L_28:
        /*02ac*/ 	.byte	0x03, 0x38
        /*02ae*/ 	.short	0x000c


	//----- nvinfo : EIATTR_EXIT_INSTR_OFFSETS
	.align		4
        /*02b0*/ 	.byte	0x04, 0x1c
        /*02b2*/ 	.short	(.L_30 - .L_29)


	//   ....[0]....
.L_29:
        /*02b4*/ 	.word	0x00001130


	//   ....[1]....
        /*02b8*/ 	.word	0x00001190


	//   ....[2]....
        /*02bc*/ 	.word	0x00007dd0


	//   ....[3]....
        /*02c0*/ 	.word	0x00007e00


	//   ....[4]....
        /*02c4*/ 	.word	0x00008cd0


	//----- nvinfo : EIATTR_MAX_THREADS
	.align		4
.L_30:
        /*02c8*/ 	.byte	0x04, 0x05
        /*02ca*/ 	.short	(.L_32 - .L_31)
.L_31:
        /*02cc*/ 	.word	0x00000180
        /*02d0*/ 	.word	0x00000001
        /*02d4*/ 	.word	0x00000001


	//----- nvinfo : EIATTR_CRS_STACK_SIZE
	.align		4
.L_32:
        /*02d8*/ 	.byte	0x04, 0x1e
        /*02da*/ 	.short	(.L_34 - .L_33)
.L_33:
        /*02dc*/ 	.word	0x00000000


	//----- nvinfo : EIATTR_CBANK_PARAM_SIZE
	.align		4
.L_34:
        /*02e0*/ 	.byte	0x03, 0x19
        /*02e2*/ 	.short	0x0470


	//----- nvinfo : EIATTR_PARAM_CBANK
	.align		4
        /*02e4*/ 	.byte	0x04, 0x0a
        /*02e6*/ 	.short	(.L_36 - .L_35)
	.align		4
.L_35:
        /*02e8*/ 	.word	index@(.nv.constant0._ZN7cutlass13device_kernelINS_4gemm6kernel13GemmUniversalIN4cute5tupleIJiiiiEEENS1_10collective13CollectiveMmaINS1_37MainloopSm90TmaGmmaWarpSpecializedFP8ILi3ENS5_IJNS4_1CILi1EEESB_SB_EEENS1_32KernelTmaWarpSpecializedPingpongEEENS5_IJNSA_ILi64EEENSA_ILi128EEENSA_ILi32EEEEEENS_12float_e4m3_tENS5_IJlSB_lEEESJ_SK_NS4_8TiledMMAINS4_8MMA_AtomIJNS4_4SM904GMMA31MMA_64x128x32_F32E4M3E4M3_SS_TNILNSO_7ScaleInE1ELSQ_1EEEEEENS4_6LayoutISC_NS5_IJNSA_ILi0EEESU_SU_EEEEENS5_IJNS4_10UnderscoreESX_SX_EEEEENS4_13SM90_TMA_LOADENS4_14ComposedLayoutINS4_7SwizzleILi1ELi4ELi3EEENS4_18smem_ptr_flag_bitsILi8EEENST_INS5_IJNSA_ILi8EEESH_EEENS5_IJSH_SB_EEEEEEEvNS4_8identityES10_S1A_vS1B_EENS_8epilogue10collective6detail29Sm90TmaWarpSpecializedAdapterINS1E_15DefaultEpilogueISJ_SK_SK_NS1D_6thread17LinearCombinationISJ_Li1EffLNS1I_9ScaleType4KindE0ELNS_15FloatRoundStyleE2ESJ_EENS1_15EpilogueDefaultEEEEEvvEEEEvNT_6ParamsE)
        /*02ec*/ 	.short	0x0210
        /*02ee*/ 	.short	0x0470


	//----- nvinfo : EIATTR_SW_WAR
	.align		4
.L_36:
        /*02f0*/ 	.byte	0x04, 0x36
        /*02f2*/ 	.short	(.L_38 - .L_37)
.L_37:
        /*02f4*/ 	.word	0x00000008
.L_38:


//--------------------- .nv.callgraph             --------------------------
	.section	.nv.callgraph,"",@"SHT_CUDA_CALLGRAPH"
	.align	4
	.sectionentsize	8
	.align		4
        /*0000*/ 	.word	0x00000000
	.align		4
        /*0004*/ 	.word	0xffffffff
	.align		4
        /*0008*/ 	.word	0x00000000
	.align		4
        /*000c*/ 	.word	0xfffffffe
	.align		4
        /*0010*/ 	.word	0x00000000
	.align		4
        /*0014*/ 	.word	0xfffffffd
	.align		4
        /*0018*/ 	.word	0x00000000
	.align		4
        /*001c*/ 	.word	0xfffffffc


//--------------------- .nv.constant4             --------------------------
	.section	.nv.constant4,"a",@progbits
	.align	8
	.align		8
.nv.constant4:
        /*0000*/ 	.dword	_ZN40_INTERNAL_54948712_4_k_cu_8e19a110_271634cuda3std3__45__cpo5beginE
	.align		8
        /*0008*/ 	.dword	_ZN40_INTERNAL_54948712_4_k_cu_8e19a110_271634cuda3std3__45__cpo3endE
	.align		8
        /*0010*/ 	.dword	_ZN40_INTERNAL_54948712_4_k_cu_8e19a110_271634cuda3std3__45__cpo6cbeginE
	.align		8
        /*0018*/ 	.dword	_ZN40_INTERNAL_54948712_4_k_cu_8e19a110_271634cuda3std3__45__cpo4cendE
	.align		8
        /*0020*/ 	.dword	_ZN40_INTERNAL_54948712_4_k_cu_8e19a110_271634cuda3std3__442_GLOBAL__N__54948712_4_k_cu_8e19a110_271636ignoreE
	.align		8
        /*0028*/ 	.dword	_ZN40_INTERNAL_54948712_4_k_cu_8e19a110_271634cuda3std3__419piecewise_constructE
	.align		8
        /*0030*/ 	.dword	_ZN40_INTERNAL_54948712_4_k_cu_8e19a110_271634cuda3std3__48in_placeE
	.align		8
        /*0038*/ 	.dword	_ZN40_INTERNAL_54948712_4_k_cu_8e19a110_271634cuda3std6ranges3__45__cpo4swapE
	.align		8
        /*0040*/ 	.dword	_ZN40_INTERNAL_54948712_4_k_cu_8e19a110_271634cuda3std6ranges3__45__cpo9iter_moveE
	.align		8
        /*0048*/ 	.dword	_ZN40_INTERNAL_54948712_4_k_cu_8e19a110_271634cute7productE
	.align		8
        /*0050*/ 	.dword	_ZN40_INTERNAL_54948712_4_k_cu_8e19a110_271634cute1_E


//--------------------- .text._ZN7cutlass13device_kernelINS_4gemm6kernel13GemmUniversalIN4cute5tupleIJiiiiEEENS1_10collective13CollectiveMmaINS1_37MainloopSm90TmaGmmaWarpSpecializedFP8ILi3ENS5_IJNS4_1CILi1EEESB_SB_EEENS1_32KernelTmaWarpSpecializedPingpongEEENS5_IJNSA_ILi64EEENSA_ILi128EEENSA_ILi32EEEEEENS_12float_e4m3_tENS5_IJlSB_lEEESJ_SK_NS4_8TiledMMAINS4_8MMA_AtomIJNS4_4SM904GMMA31MMA_64x128x32_F32E4M3E4M3_SS_TNILNSO_7ScaleInE1ELSQ_1EEEEEENS4_6LayoutISC_NS5_IJNSA_ILi0EEESU_SU_EEEEENS5_IJNS4_10UnderscoreESX_SX_EEEEENS4_13SM90_TMA_LOADENS4_14ComposedLayoutINS4_7SwizzleILi1ELi4ELi3EEENS4_18smem_ptr_flag_bitsILi8EEENST_INS5_IJNSA_ILi8EEESH_EEENS5_IJSH_SB_EEEEEEEvNS4_8identityES10_S1A_vS1B_EENS_8epilogue10collective6detail29Sm90TmaWarpSpecializedAdapterINS1E_15DefaultEpilogueISJ_SK_SK_NS1D_6thread17LinearCombinationISJ_Li1EffLNS1I_9ScaleType4KindE0ELNS_15FloatRoundStyleE2ESJ_EENS1_15EpilogueDefaultEEEEEvvEEEEvNT_6ParamsE --------------------------
	.section	.text._ZN7cutlass13device_kernelINS_4gemm6kernel13GemmUniversalIN4cute5tupleIJiiiiEEENS1_10collective13CollectiveMmaINS1_37MainloopSm90TmaGmmaWarpSpecializedFP8ILi3ENS5_IJNS4_1CILi1EEESB_SB_EEENS1_32KernelTmaWarpSpecializedPingpongEEENS5_IJNSA_ILi64EEENSA_ILi128EEENSA_ILi32EEEEEENS_12float_e4m3_tENS5_IJlSB_lEEESJ_SK_NS4_8TiledMMAINS4_8MMA_AtomIJNS4_4SM904GMMA31MMA_64x128x32_F32E4M3E4M3_SS_TNILNSO_7ScaleInE1ELSQ_1EEEEEENS4_6LayoutISC_NS5_IJNSA_ILi0EEESU_SU_EEEEENS5_IJNS4_10UnderscoreESX_SX_EEEEENS4_13SM90_TMA_LOADENS4_14ComposedLayoutINS4_7SwizzleILi1ELi4ELi3EEENS4_18smem_ptr_flag_bitsILi8EEENST_INS5_IJNSA_ILi8EEESH_EEENS5_IJSH_SB_EEEEEEEvNS4_8identityES10_S1A_vS1B_EENS_8epilogue10collective6detail29Sm90TmaWarpSpecializedAdapterINS1E_15DefaultEpilogueISJ_SK_SK_NS1D_6thread17LinearCombinationISJ_Li1EffLNS1I_9ScaleType4KindE0ELNS_15FloatRoundStyleE2ESJ_EENS1_15EpilogueDefaultEEEEEvvEEEEvNT_6ParamsE,"ax",@progbits
	.align	128
.text._ZN7cutlass13device_kernelINS_4gemm6kernel13GemmUniversalIN4cute5tupleIJiiiiEEENS1_10collective13CollectiveMmaINS1_37MainloopSm90TmaGmmaWarpSpecializedFP8ILi3ENS5_IJNS4_1CILi1EEESB_SB_EEENS1_32KernelTmaWarpSpecializedPingpongEEENS5_IJNSA_ILi64EEENSA_ILi128EEENSA_ILi32EEEEEENS_12float_e4m3_tENS5_IJlSB_lEEESJ_SK_NS4_8TiledMMAINS4_8MMA_AtomIJNS4_4SM904GMMA31MMA_64x128x32_F32E4M3E4M3_SS_TNILNSO_7ScaleInE1ELSQ_1EEEEEENS4_6LayoutISC_NS5_IJNSA_ILi0EEESU_SU_EEEEENS5_IJNS4_10UnderscoreESX_SX_EEEEENS4_13SM90_TMA_LOADENS4_14ComposedLayoutINS4_7SwizzleILi1ELi4ELi3EEENS4_18smem_ptr_flag_bitsILi8EEENST_INS5_IJNSA_ILi8EEESH_EEENS5_IJSH_SB_EEEEEEEvNS4_8identityES10_S1A_vS1B_EENS_8epilogue10collective6detail29Sm90TmaWarpSpecializedAdapterINS1E_15DefaultEpilogueISJ_SK_SK_NS1D_6thread17LinearCombinationISJ_Li1EffLNS1I_9ScaleType4KindE0ELNS_15FloatRoundStyleE2ESJ_EENS1_15EpilogueDefaultEEEEEvvEEEEvNT_6ParamsE:
        .type           _ZN7cutlass13device_kernelINS_4gemm6kernel13GemmUniversalIN4cute5tupleIJiiiiEEENS1_10collective13CollectiveMmaINS1_37MainloopSm90TmaGmmaWarpSpecializedFP8ILi3ENS5_IJNS4_1CILi1EEESB_SB_EEENS1_32KernelTmaWarpSpecializedPingpongEEENS5_IJNSA_ILi64EEENSA_ILi128EEENSA_ILi32EEEEEENS_12float_e4m3_tENS5_IJlSB_lEEESJ_SK_NS4_8TiledMMAINS4_8MMA_AtomIJNS4_4SM904GMMA31MMA_64x128x32_F32E4M3E4M3_SS_TNILNSO_7ScaleInE1ELSQ_1EEEEEENS4_6LayoutISC_NS5_IJNSA_ILi0EEESU_SU_EEEEENS5_IJNS4_10UnderscoreESX_SX_EEEEENS4_13SM90_TMA_LOADENS4_14ComposedLayoutINS4_7SwizzleILi1ELi4ELi3EEENS4_18smem_ptr_flag_bitsILi8EEENST_INS5_IJNSA_ILi8EEESH_EEENS5_IJSH_SB_EEEEEEEvNS4_8identityES10_S1A_vS1B_EENS_8epilogue10collective6detail29Sm90TmaWarpSpecializedAdapterINS1E_15DefaultEpilogueISJ_SK_SK_NS1D_6thread17LinearCombinationISJ_Li1EffLNS1I_9ScaleType4KindE0ELNS_15FloatRoundStyleE2ESJ_EENS1_15EpilogueDefaultEEEEEvvEEEEvNT_6ParamsE,@function
        .size           _ZN7cutlass13device_kernelINS_4gemm6kernel13GemmUniversalIN4cute5tupleIJiiiiEEENS1_10collective13CollectiveMmaINS1_37MainloopSm90TmaGmmaWarpSpecializedFP8ILi3ENS5_IJNS4_1CILi1EEESB_SB_EEENS1_32KernelTmaWarpSpecializedPingpongEEENS5_IJNSA_ILi64EEENSA_ILi128EEENSA_ILi32EEEEEENS_12float_e4m3_tENS5_IJlSB_lEEESJ_SK_NS4_8TiledMMAINS4_8MMA_AtomIJNS4_4SM904GMMA31MMA_64x128x32_F32E4M3E4M3_SS_TNILNSO_7ScaleInE1ELSQ_1EEEEEENS4_6LayoutISC_NS5_IJNSA_ILi0EEESU_SU_EEEEENS5_IJNS4_10UnderscoreESX_SX_EEEEENS4_13SM90_TMA_LOADENS4_14ComposedLayoutINS4_7SwizzleILi1ELi4ELi3EEENS4_18smem_ptr_flag_bitsILi8EEENST_INS5_IJNSA_ILi8EEESH_EEENS5_IJSH_SB_EEEEEEEvNS4_8identityES10_S1A_vS1B_EENS_8epilogue10collective6detail29Sm90TmaWarpSpecializedAdapterINS1E_15DefaultEpilogueISJ_SK_SK_NS1D_6thread17LinearCombinationISJ_Li1EffLNS1I_9ScaleType4KindE0ELNS_15FloatRoundStyleE2ESJ_EENS1_15EpilogueDefaultEEEEEvvEEEEvNT_6ParamsE,(.L_x_202 - _ZN7cutlass13device_kernelINS_4gemm6kernel13GemmUniversalIN4cute5tupleIJiiiiEEENS1_10collective13CollectiveMmaINS1_37MainloopSm90TmaGmmaWarpSpecializedFP8ILi3ENS5_IJNS4_1CILi1EEESB_SB_EEENS1_32KernelTmaWarpSpecializedPingpongEEENS5_IJNSA_ILi64EEENSA_ILi128EEENSA_ILi32EEEEEENS_12float_e4m3_tENS5_IJlSB_lEEESJ_SK_NS4_8TiledMMAINS4_8MMA_AtomIJNS4_4SM904GMMA31MMA_64x128x32_F32E4M3E4M3_SS_TNILNSO_7ScaleInE1ELSQ_1EEEEEENS4_6LayoutISC_NS5_IJNSA_ILi0EEESU_SU_EEEEENS5_IJNS4_10UnderscoreESX_SX_EEEEENS4_13SM90_TMA_LOADENS4_14ComposedLayoutINS4_7SwizzleILi1ELi4ELi3EEENS4_18smem_ptr_flag_bitsILi8EEENST_INS5_IJNSA_ILi8EEESH_EEENS5_IJSH_SB_EEEEEEEvNS4_8identityES10_S1A_vS1B_EENS_8epilogue10collective6detail29Sm90TmaWarpSpecializedAdapterINS1E_15DefaultEpilogueISJ_SK_SK_NS1D_6thread17LinearCombinationISJ_Li1EffLNS1I_9ScaleType4KindE0ELNS_15FloatRoundStyleE2ESJ_EENS1_15EpilogueDefaultEEEEEvvEEEEvNT_6ParamsE)
        .other          _ZN7cutlass13device_kernelINS_4gemm6kernel13GemmUniversalIN4cute5tupleIJiiiiEEENS1_10collective13CollectiveMmaINS1_37MainloopSm90TmaGmmaWarpSpecializedFP8ILi3ENS5_IJNS4_1CILi1EEESB_SB_EEENS1_32KernelTmaWarpSpecializedPingpongEEENS5_IJNSA_ILi64EEENSA_ILi128EEENSA_ILi32EEEEEENS_12float_e4m3_tENS5_IJlSB_lEEESJ_SK_NS4_8TiledMMAINS4_8MMA_AtomIJNS4_4SM904GMMA31MMA_64x128x32_F32E4M3E4M3_SS_TNILNSO_7ScaleInE1ELSQ_1EEEEEENS4_6LayoutISC_NS5_IJNSA_ILi0EEESU_SU_EEEEENS5_IJNS4_10UnderscoreESX_SX_EEEEENS4_13SM90_TMA_LOADENS4_14ComposedLayoutINS4_7SwizzleILi1ELi4ELi3EEENS4_18smem_ptr_flag_bitsILi8EEENST_INS5_IJNSA_ILi8EEESH_EEENS5_IJSH_SB_EEEEEEEvNS4_8identityES10_S1A_vS1B_EENS_8epilogue10collective6detail29Sm90TmaWarpSpecializedAdapterINS1E_15DefaultEpilogueISJ_SK_SK_NS1D_6thread17LinearCombinationISJ_Li1EffLNS1I_9ScaleType4KindE0ELNS_15FloatRoundStyleE2ESJ_EENS1_15EpilogueDefaultEEEEEvvEEEEvNT_6ParamsE,@"STO_CUDA_ENTRY STV_DEFAULT"
_ZN7cutlass13device_kernelINS_4gemm6kernel13GemmUniversalIN4cute5tupleIJiiiiEEENS1_10collective13CollectiveMmaINS1_37MainloopSm90TmaGmmaWarpSpecializedFP8ILi3ENS5_IJNS4_1CILi1EEESB_SB_EEENS1_32KernelTmaWarpSpecializedPingpongEEENS5_IJNSA_ILi64EEENSA_ILi128EEENSA_ILi32EEEEEENS_12float_e4m3_tENS5_IJlSB_lEEESJ_SK_NS4_8TiledMMAINS4_8MMA_AtomIJNS4_4SM904GMMA31MMA_64x128x32_F32E4M3E4M3_SS_TNILNSO_7ScaleInE1ELSQ_1EEEEEENS4_6LayoutISC_NS5_IJNSA_ILi0EEESU_SU_EEEEENS5_IJNS4_10UnderscoreESX_SX_EEEEENS4_13SM90_TMA_LOADENS4_14ComposedLayoutINS4_7SwizzleILi1ELi4ELi3EEENS4_18smem_ptr_flag_bitsILi8EEENST_INS5_IJNSA_ILi8EEESH_EEENS5_IJSH_SB_EEEEEEEvNS4_8identityES10_S1A_vS1B_EENS_8epilogue10collective6detail29Sm90TmaWarpSpecializedAdapterINS1E_15DefaultEpilogueISJ_SK_SK_NS1D_6thread17LinearCombinationISJ_Li1EffLNS1I_9ScaleType4KindE0ELNS_15FloatRoundStyleE2ESJ_EENS1_15EpilogueDefaultEEEEEvvEEEEvNT_6ParamsE:
[----:B------:R-:W-:Y:S01]  /*0000*/  LDC R1, c[0x0][0x28] ;  /* 0x00000a00ff017b82 */ /* 0x000fe20000000800 */
[----:B------:R-:W0:Y:S01]  /*0010*/  S2R R13, SR_TID.X ;  /* 0x00000000000d7919 */ /* 0x000e220000002100 */
[----:B------:R-:W-:Y:S01]  /*0020*/  ELECT P0, URZ, PT ;  /* 0x00000000003f782f */ /* 0x000fe20003800000 */
[----:B------:R-:W-:Y:S01]  /*0030*/  BSSY B0, `(.L_x_0) ;  /* 0x000000f000007945 */ /* 0x000fe20003800000 */
[--C-:B0-----:R-:W-:Y:S02]  /*0040*/  SHF.R.U32.HI R0, RZ, 0x5, R13.reuse ;  /* 0x00000005ff007819 */ /* 0x101fe4000001160d */
[----:B------:R-:W-:-:S03]  /*0050*/  SHF.R.U32.HI R4, RZ, 0x7, R13 ;  /* 0x00000007ff047819 */ /* 0x000fc6000001160d */
[----:B------:R-:W0:Y:S04]  /*0060*/  SHFL.IDX PT, R2, R0, RZ, 0x1f ;  /* 0x00001fff00027589 */ /* 0x000e2800000e0000 */
[----:B------:R1:W2:Y:S01]  /*0070*/  SHFL.IDX PT, R5, R4, RZ, 0x1f ;  /* 0x00001fff04057589 */ /* 0x0002a200000e0000 */
[----:B0-----:R-:W-:-:S13]  /*0080*/  ISETP.NE.OR P0, PT, R2, RZ, !P0 ;  /* 0x000000ff0200720c */ /* 0x001fda0004705670 */
[----:B-12---:R-:W-:Y:S05]  /*0090*/  @P0 BRA `(.L_x_1) ;  /* 0x0000000000200947 */ /* 0x006fea0003800000 */
[----:B------:R-:W-:Y:S02]  /*00a0*/  ULDC.64 UR4, c[0x0][0x198] ;  /* 0x0000660000047ab9 */ /* 0x000fe40000000a00 */
[----:B------:R-:W-:Y:S02]  /*00b0*/  UIADD3 UR6, UP0, UR4, 0xf0, URZ ;  /* 0x000000f004067890 */ /* 0x000fe4000ff1e03f */
[----:B------:R-:W-:Y:S02]  /*00c0*/  UIADD3 UR4, UP1, UR4, 0x1f0, URZ ;  /* 0x000001f004047890 */ /* 0x000fe4000ff3e03f */
[----:B------:R-:W-:Y:S02]  /*00d0*/  UIADD3.X UR7, URZ, UR5, URZ, UP0, !UPT ;  /* 0x000000053f077290 */ /* 0x000fe400087fe43f */
[----:B------:R-:W-:-:S07]  /*00e0*/  UIADD3.X UR5, URZ, UR5, URZ, UP1, !UPT ;  /* 0x000000053f057290 */ /* 0x000fce0008ffe43f */
[----:B------:R0:W-:Y:S02]  /*00f0*/  UTMACCTL.PF [UR6] ;  /* 0x00000000060079b9 */ /* 0x0001e40008040000 */
[----:B------:R0:W-:Y:S02]  /*0100*/  UTMACCTL.PF [UR4] ;  /* 0x00000000040079b9 */ /* 0x0001e40008040000 */
[----:B0-----:R-:W-:Y:S01]  /*0110*/  NOP ;  /* 0x0000000000007918 */ /* 0x001fe20000000000 */
.L_x_1:
[----:B------:R-:W-:Y:S05]  /*0120*/  BSYNC B0 ;  /* 0x0000000000007941 */ /* 0x000fea0003800000 */
.L_x_0:
[----:B------:R-:W0:Y:S02]  /*0130*/  SHFL.IDX PT, R3, R0, RZ, 0x1f ;  /* 0x00001fff00037589 */ /* 0x000e2400000e0000 */
[----:B0-----:R-:W-:-:S13]  /*0140*/  ISETP.NE.AND P0, PT, R3, RZ, PT ;  /* 0x000000ff0300720c */ /* 0x001fda0003f05270 */
[----:B------:R-:W-:Y:S05]  /*0150*/  @P0 BRA `(.L_x_2) ;  /* 0x0000000000500947 */ /* 0x000fea0003800000 */
[----:B------:R-:W0:Y:S01]  /*0160*/  S2UR UR8, SR_CgaCtaId ;  /* 0x00000000000879c3 */ /* 0x000e220000008800 */
[----:B------:R-:W-:Y:S01]  /*0170*/  UMOV UR4, 0x400 ;  /* 0x0000040000047882 */ /* 0x000fe20000000000 */
[----:B------:R-:W-:Y:S01]  /*0180*/  UMOV UR5, 0x1 ;  /* 0x0000000100057882 */ /* 0x000fe20000000000 */
[----:B------:R-:W-:Y:S01]  /*0190*/  UMOV UR6, 0x80 ;  /* 0x0000008000067882 */ /* 0x000fe20000000000 */
[----:B------:R-:W-:Y:S01]  /*01a0*/  ELECT P0, URZ, PT ;  /* 0x00000000003f782f */ /* 0x000fe20003800000 */
[----:B------:R-:W-:-:S04]  /*01b0*/  UIADD3 UR6, -UR6, 0x100000, URZ ;  /* 0x0010000006067890 */ /* 0x000fc8000fffe13f */
[----:B------:R-:W-:Y:S02]  /*01c0*/  USHF.L.U32 UR7, UR6, 0xb, URZ ;  /* 0x0000000b06077899 */ /* 0x000fe4000800063f */
[----:B------:R-:W-:Y:S02]  /*01d0*/  USHF.L.U32 UR6, UR6, 0x1, URZ ;  /* 0x0000000106067899 */ /* 0x000fe4000800063f */
[----:B0-----:R-:W-:Y:S02]  /*01e0*/  ULEA UR8, UR8, UR4, 0x18 ;  /* 0x0000000408087291 */ /* 0x001fe4000f8ec03f */
[----:B------:R-:W-:-:S04]  /*01f0*/  UIADD3 UR4, -UR5, 0x100000, URZ ;  /* 0x0010000005047890 */ /* 0x000fc8000fffe13f */
[----:B------:R-:W-:Y:S02]  /*0200*/  USHF.L.U32 UR5, UR4, 0xb, URZ ;  /* 0x0000000b04057899 */ /* 0x000fe4000800063f */
[----:B------:R-:W-:Y:S01]  /*0210*/  USHF.L.U32 UR4, UR4, 0x1, URZ ;  /* 0x0000000104047899 */ /* 0x000fe2000800063f */
[----:B------:R-:W0:Y:S11]  /*0220*/  FENCE.VIEW.ASYNC.S ;  /* 0x00000000000073c6 */ /* 0x000e360000000000 */
[----:B0-----:R0:W1:Y:S01]  /*0230*/  SYNCS.EXCH.64 URZ, [UR8], UR4 ;  /* 0x00000004083f75b2 */ /* 0x0010620008000100 */
[----:B------:R0:W2:Y:S01]  /*0240*/  SYNCS.EXCH.64 URZ, [UR8+0x18], UR6 ;  /* 0x00001806083f75b2 */ /* 0x0000a20008000100 */
[----:B------:R0:W3:Y:S01]  /*0250*/  SYNCS.EXCH.64 URZ, [UR8+0x8], UR4 ;  /* 0x00000804083f75b2 */ /* 0x0000e20008000100 */
[----:B------:R0:W4:Y:S01]  /*0260*/  SYNCS.EXCH.64 URZ, [UR8+0x20], UR6 ;  /* 0x00002006083f75b2 */ /* 0x0001220008000100 */
[----:B------:R0:W0:Y:S01]  /*0270*/  SYNCS.EXCH.64 URZ, [UR8+0x10], UR4 ;  /* 0x00001004083f75b2 */ /* 0x0000220008000100 */
[----:B------:R0:W0:Y:S01]  /*0280*/  SYNCS.EXCH.64 URZ, [UR8+0x28], UR6 ;  /* 0x00002806083f75b2 */ /* 0x0000220008000100 */
[----:B------:R-:W-:Y:S01]  /*0290*/  NOP ;  /* 0x0000000000007918 */ /* 0x000fe20000000000 */
.L_x_2:
[----:B------:R-:W5:Y:S01]  /*02a0*/  SHFL.IDX PT, R6, R0, RZ, 0x1f ;  /* 0x00001fff00067589 */ /* 0x000f6200000e0000 */
[----:B------:R-:W-:Y:S01]  /*02b0*/  ELECT P0, URZ, PT ;  /* 0x00000000003f782f */ /* 0x000fe20003800000 */
[----:B------:R-:W-:Y:S01]  /*02c0*/  NOP ;  /* 0x0000000000007918 */ /* 0x000fe20000000000 */
[----:B------:R-:W-:Y:S01]  /*02d0*/  ELECT P1, URZ, PT ;  /* 0x00000000003f782f */ /* 0x000fe20003820000 */
[----:B------:R1:W2:Y:S01]  /*02e0*/  SHFL.IDX PT, R3, R0, RZ, 0x1f ;  /* 0x00001fff00037589 */ /* 0x0002a200000e0000 */
[----:B0-----:R-:W-:Y:S01]  /*02f0*/  UMOV UR4, 0x20 ;  /* 0x0000002000047882 */ /* 0x001fe20000000000 */
[----:B------:R-:W-:Y:S01]  /*0300*/  UMOV UR11, 0x80 ;  /* 0x00000080000b7882 */ /* 0x000fe20000000000 */
[----:B------:R-:W-:Y:S01]  /*0310*/  NOP ;  /* 0x0000000000007918 */ /* 0x000fe20000000000 */
[----:B------:R-:W0:Y:S01]  /*0320*/  SHFL.IDX PT, R4, R4, RZ, 0x1f ;  /* 0x00001fff04047589 */ /* 0x000e2200000e0000 */
[C---:B------:R-:W-:Y:S01]  /*0330*/  VIADD R33, R5.reuse, 0xffffffff ;  /* 0xffffffff05217836 */ /* 0x040fe20000000000 */
[----:B------:R-:W-:Y:S01]  /*0340*/  ULDC.64 UR18, c[0x0][0x208] ;  /* 0x0000820000127ab9 */ /* 0x000fe20000000a00 */
[----:B------:R-:W-:-:S02]  /*0350*/  ISETP.NE.AND P3, PT, R5, RZ, PT ;  /* 0x000000ff0500720c */ /* 0x000fc40003f65270 */
[----:B-1----:R-:W-:Y:S02]  /*0360*/  SHF.R.S32.HI R0, RZ, 0x1f, R13 ;  /* 0x0000001fff007819 */ /* 0x002fe4000001140d */
[----:B------:R-:W-:Y:S02]  /*0370*/  ISETP.GE.U32.AND P2, PT, R33, 0x2, PT ;  /* 0x000000022100780c */ /* 0x000fe40003f46070 */
[----:B------:R-:W-:-:S04]  /*0380*/  LEA.HI R0, R0, R13, RZ, 0x7 ;  /* 0x0000000d00007211 */ /* 0x000fc800078f38ff */
[----:B------:R-:W-:Y:S02]  /*0390*/  LOP3.LUT R0, R0, 0xffffff80, RZ, 0xc0, !PT ;  /* 0xffffff8000007812 */ /* 0x000fe400078ec0ff */
[----:B-----5:R-:W-:-:S03]  /*03a0*/  ISETP.NE.OR P0, PT, R6, RZ, !P0 ;  /* 0x000000ff0600720c */ /* 0x020fc60004705670 */
[----:B------:R-:W-:Y:S01]  /*03b0*/  IMAD.IADD R11, R13, 0x1, -R0 ;  /* 0x000000010d0b7824 */ /* 0x000fe200078e0a00 */
[----:B--2---:R-:W-:Y:S02]  /*03c0*/  ISETP.NE.OR P1, PT, R3, RZ, !P1 ;  /* 0x000000ff0300720c */ /* 0x004fe40004f25670 */
[----:B------:R-:W-:Y:S02]  /*03d0*/  SHF.R.S32.HI R3, RZ, 0x1f, R2 ;  /* 0x0000001fff037819 */ /* 0x000fe40000011402 */
[----:B0-----:R-:W-:Y:S02]  /*03e0*/  R2UR UR15, R4 ;  /* 0x00000000040f72ca */ /* 0x001fe400000e0000 */
[----:B------:R-:W-:-:S03]  /*03f0*/  LEA.HI R3, R3, R2, RZ, 0x2 ;  /* 0x0000000203037211 */ /* 0x000fc600078f10ff */
[----:B------:R-:W-:Y:S01]  /*0400*/  VOTEU.ALL UP0, P0 ;  /* 0x00000000003f7886 */ /* 0x000fe20000000000 */
[----:B------:R-:W-:-:S03]  /*0410*/  LOP3.LUT R3, R3, 0xfffffffc, RZ, 0xc0, !PT ;  /* 0xfffffffc03037812 */ /* 0x000fc600078ec0ff */
[----:B------:R-:W-:Y:S01]  /*0420*/  VOTEU.ALL UP1, P1 ;  /* 0x00000000003f7886 */ /* 0x000fe20000820000 */
[----:B------:R-:W0:Y:S01]  /*0430*/  @!UP0 S2UR UR7, SR_CgaCtaId ;  /* 0x00000000000789c3 */ /* 0x000e220000008800 */
[----:B------:R-:W-:Y:S01]  /*0440*/  @!UP0 UMOV UR6, 0x400 ;  /* 0x0000040000068882 */ /* 0x000fe20000000000 */
[----:B------:R-:W-:-:S04]  /*0450*/  @!UP0 UIADD3 UR4, -UR4, 0x100000, URZ ;  /* 0x0010000004048890 */ /* 0x000fc8000fffe13f */
[----:B------:R-:W-:Y:S02]  /*0460*/  @!UP0 USHF.L.U32 UR5, UR4, 0xb, URZ ;  /* 0x0000000b04058899 */ /* 0x000fe4000800063f */
[----:B------:R-:W-:Y:S01]  /*0470*/  @!UP0 USHF.L.U32 UR4, UR4, 0x1, URZ ;  /* 0x0000000104048899 */ /* 0x000fe2000800063f */
[----:B------:R-:W-:Y:S01]  /*0480*/  IMAD.IADD R20, R2, 0x1, -R3 ;  /* 0x0000000102147824 */ /* 0x000fe200078e0a03 */
[----:B------:R-:W-:Y:S01]  /*0490*/  @!UP1 UMOV UR9, 0x400 ;  /* 0x0000040000099882 */ /* 0x000fe20000000000 */
[----:B------:R-:W-:Y:S01]  /*04a0*/  VOTEU.ALL UP2, P1 ;  /* 0x00000000003f7886 */ /* 0x000fe20000840000 */
[----:B------:R-:W-:Y:S01]  /*04b0*/  VOTEU.ALL UP3, P1 ;  /* 0x00000000003f7886 */ /* 0x000fe20000860000 */
[----:B------:R-:W-:Y:S01]  /*04c0*/  VOTEU.ALL UP4, P1 ;  /* 0x00000000003f7886 */ /* 0x000fe20000880000 */
[----:B------:R-:W1:Y:S01]  /*04d0*/  @!UP1 S2UR UR10, SR_CgaCtaId ;  /* 0x00000000000a99c3 */ /* 0x000e620000008800 */
[----:B------:R-:W-:Y:S01]  /*04e0*/  VOTEU.ALL UP5, P1 ;  /* 0x00000000003f7886 */ /* 0x000fe200008a0000 */
[----:B0-----:R-:W-:-:S02]  /*04f0*/  @!UP0 ULEA UR8, UR7, UR6, 0x18 ;  /* 0x0000000607088291 */ /* 0x001fc4000f8ec03f */
[----:B------:R-:W-:-:S04]  /*0500*/  @!UP1 UIADD3 UR6, -UR11, 0x100000, URZ ;  /* 0x001000000b069890 */ /* 0x000fc8000fffe13f */
[----:B------:R-:W-:Y:S02]  /*0510*/  @!UP1 USHF.L.U32 UR7, UR6, 0xb, URZ ;  /* 0x0000000b06079899 */ /* 0x000fe4000800063f */
[----:B------:R-:W-:Y:S01]  /*0520*/  @!UP1 USHF.L.U32 UR6, UR6, 0x1, URZ ;  /* 0x0000000106069899 */ /* 0x000fe2000800063f */
[----:B------:R-:W-:Y:S01]  /*0530*/  VOTEU.ALL UP0, P0 ;  /* 0x00000000003f7886 */ /* 0x000fe20000000000 */
[----:B-1----:R-:W-:Y:S01]  /*0540*/  @!UP1 ULEA UR9, UR10, UR9, 0x18 ;  /* 0x000000090a099291 */ /* 0x002fe2000f8ec03f */
[----:B------:R-:W-:Y:S02]  /*0550*/  VOTEU.ALL UP1, P0 ;  /* 0x00000000003f7886 */ /* 0x000fe40000020000 */
[----:B------:R-:W-:Y:S01]  /*0560*/  ULDC.64 UR10, c[0x0][0x598] ;  /* 0x00016600000a7ab9 */ /* 0x000fe20000000a00 */
[----:B------:R-:W-:Y:S01]  /*0570*/  ISETP.NE.AND P0, PT, R20, 0x3, PT ;  /* 0x000000031400780c */ /* 0x000fe20003f05270 */
[----:B------:R-:W0:Y:S02]  /*0580*/  FENCE.VIEW.ASYNC.S ;  /* 0x00000000000073c6 */ /* 0x000e240000000000 */
[----:B0-----:R0:W3:Y:S01]  /*0590*/  @!UP0 SYNCS.EXCH.64 URZ, [UR8+0x60], UR4 ;  /* 0x00006004083f85b2 */ /* 0x0010e20008000100 */
[----:B------:R-:W-:-:S02]  /*05a0*/  ISETP.NE.U32.AND P1, PT, RZ, UR10, PT ;  /* 0x0000000aff007c0c */ /* 0x000fc4000bf25070 */
[----:B------:R-:W-:Y:S02]  /*05b0*/  ISETP.EQ.OR P0, PT, R20, RZ, !P0 ;  /* 0x000000ff1400720c */ /* 0x000fe40004702670 */
[----:B------:R-:W-:Y:S02]  /*05c0*/  ISETP.NE.AND.EX P1, PT, RZ, UR11, PT, P1 ;  /* 0x0000000bff007c0c */ /* 0x000fe4000bf25310 */
[----:B------:R-:W-:-:S04]  /*05d0*/  ISETP.EQ.AND P0, PT, R5, RZ, P0 ;  /* 0x000000ff0500720c */ /* 0x000fc80000702270 */
[----:B------:R-:W-:-:S04]  /*05e0*/  SEL R7, RZ, 0x1, !P0 ;  /* 0x00000001ff077807 */ /* 0x000fc80004000000 */
[----:B------:R-:W-:Y:S01]  /*05f0*/  SEL R7, R7, 0x2, P2 ;  /* 0x0000000207077807 */ /* 0x000fe20001000000 */
[----:B------:R0:W3:Y:S01]  /*0600*/  @!UP1 SYNCS.EXCH.64 URZ, [UR8+0x68], UR4 ;  /* 0x00006804083f95b2 */ /* 0x0000e20008000100 */
[----:B------:R-:W-:Y:S01]  /*0610*/  NOP ;  /* 0x0000000000007918 */ /* 0x000fe20000000000 */
[----:B------:R0:W3:Y:S01]  /*0620*/  @!UP2 SYNCS.EXCH.64 URZ, [UR9+0x40], UR6 ;  /* 0x00004006093fa5b2 */ /* 0x0000e20008000100 */
[----:B------:R0:W3:Y:S01]  /*0630*/  @!UP3 SYNCS.EXCH.64 URZ, [UR9+0x48], UR6 ;  /* 0x00004806093fb5b2 */ /* 0x0000e20008000100 */
[----:B------:R0:W3:Y:S01]  /*0640*/  @!UP4 SYNCS.EXCH.64 URZ, [UR9+0x50], UR6 ;  /* 0x00005006093fc5b2 */ /* 0x0000e20008000100 */
[----:B------:R0:W3:Y:S01]  /*0650*/  @!UP5 SYNCS.EXCH.64 URZ, [UR9+0x58], UR6 ;  /* 0x00005806093fd5b2 */ /* 0x0000e20008000100 */
[----:B------:R-:W-:Y:S01]  /*0660*/  NOP ;  /* 0x0000000000007918 */ /* 0x000fe20000000000 */
[----:B---34-:R-:W-:Y:S06]  /*0670*/  BAR.SYNC.DEFER_BLOCKING 0x0 ;  /* 0x0000000000007b1d */ /* 0x018fec0000010000 */
[----:B0-----:R-:W-:Y:S05]  /*0680*/  @!P1 BRA `(.L_x_3) ;  /* 0x00000000001c9947 */ /* 0x001fea0003800000 */
[----:B------:R-:W0:Y:S02]  /*0690*/  LDC.64 R2, c[0x0][0x598] ;  /* 0x00016600ff027b82 */ /* 0x000e240000000a00 */
[----:B0-----:R-:W2:Y:S02]  /*06a0*/  LDG.E.64 R2, desc[UR18][R2.64] ;  /* 0x0000001202027981 */ /* 0x001ea4000c1e1b00 */
[----:B--2---:R-:W-:-:S04]  /*06b0*/  ISETP.NE.U32.AND P0, PT, R2, RZ, PT ;  /* 0x000000ff0200720c */ /* 0x004fc80003f05070 */
[----:B------:R-:W-:-:S13]  /*06c0*/  ISETP.NE.AND.EX P0, PT, R3, RZ, PT, P0 ;  /* 0x000000ff0300720c */ /* 0x000fda0003f05300 */
[----:B------:R-:W-:Y:S05]  /*06d0*/  @!P0 BRA `(.L_x_3) ;  /* 0x0000000000088947 */ /* 0x000fea0003800000 */
[----:B------:R2:W5:Y:S01]  /*06e0*/  LD.E R10, desc[UR18][R2.64] ;  /* 0x00000012020a7980 */ /* 0x000562000c101900 */
[----:B------:R-:W-:Y:S05]  /*06f0*/  BRA `(.L_x_4) ;  /* 0x0000000000207947 */ /* 0x000fea0003800000 */
.L_x_3:
[----:B------:R-:W-:Y:S02]  /*0700*/  ULDC.64 UR4, c[0x0][0x588] ;  /* 0x0001620000047ab9 */ /* 0x000fe40000000a00 */
[----:B------:R-:W-:-:S04]  /*0710*/  ISETP.NE.U32.AND P0, PT, RZ, UR4, PT ;  /* 0x00000004ff007c0c */ /* 0x000fc8000bf05070 */
[----:B------:R-:W-:-:S13]  /*0720*/  ISETP.NE.AND.EX P0, PT, RZ, UR5, PT, P0 ;  /* 0x00000005ff007c0c */ /* 0x000fda000bf05300 */
[----:B------:R-:W-:Y:S05]  /*0730*/  @!P0 BRA `(.L_x_5) ;  /* 0x00000000000c8947 */ /* 0x000fea0003800000 */
[----:B------:R-:W0:Y:S02]  /*0740*/  LDC.64 R2, c[0x0][0x588] ;  /* 0x00016200ff027b82 */ /* 0x000e240000000a00 */
[----:B0-----:R1:W5:Y:S01]  /*0750*/  LDG.E R10, desc[UR18][R2.64] ;  /* 0x00000012020a7981 */ /* 0x001362000c1e1900 */
[----:B------:R-:W-:Y:S05]  /*0760*/  BRA `(.L_x_4) ;  /* 0x0000000000047947 */ /* 0x000fea0003800000 */
.L_x_5:
[----:B------:R-:W0:Y:S02]  /*0770*/  LDC R10, c[0x0][0x580] ;  /* 0x00016000ff0a7b82 */ /* 0x000e240000000800 */
.L_x_4:
[----:B------:R-:W-:Y:S02]  /*0780*/  ULDC.64 UR4, c[0x0][0x5a0] ;  /* 0x0001680000047ab9 */ /* 0x000fe40000000a00 */
[----:B------:R-:W-:-:S04]  /*0790*/  ISETP.NE.U32.AND P0, PT, RZ, UR4, PT ;  /* 0x00000004ff007c0c */ /* 0x000fc8000bf05070 */
[----:B------:R-:W-:-:S13]  /*07a0*/  ISETP.NE.AND.EX P0, PT, RZ, UR5, PT, P0 ;  /* 0x00000005ff007c0c */ /* 0x000fda000bf05300 */
[----:B------:R-:W-:Y:S05]  /*07b0*/  @!P0 BRA `(.L_x_6) ;  /* 0x00000000001c8947 */ /* 0x000fea0003800000 */
[----:B-12---:R-:W1:Y:S02]  /*07c0*/  LDC.64 R2, c[0x0][0x5a0] ;  /* 0x00016800ff027b82 */ /* 0x006e640000000a00 */
[----:B-1----:R-:W2:Y:S02]  /*07d0*/  LDG.E.64 R2, desc[UR18][R2.64] ;  /* 0x0000001202027981 */ /* 0x002ea4000c1e1b00 */
[----:B--2---:R-:W-:-:S04]  /*07e0*/  ISETP.NE.U32.AND P0, PT, R2, RZ, PT ;  /* 0x000000ff0200720c */ /* 0x004fc80003f05070 */
[----:B------:R-:W-:-:S13]  /*07f0*/  ISETP.NE.AND.EX P0, PT, R3, RZ, PT, P0 ;  /* 0x000000ff0300720c */ /* 0x000fda0003f05300 */
[----:B------:R-:W-:Y:S05]  /*0800*/  @!P0 BRA `(.L_x_6) ;  /* 0x0000000000088947 */ /* 0x000fea0003800000 */
[----:B------:R1:W5:Y:S01]  /*0810*/  LD.E R12, desc[UR18][R2.64] ;  /* 0x00000012020c7980 */ /* 0x000362000c101900 */
[----:B------:R-:W-:Y:S05]  /*0820*/  BRA `(.L_x_7) ;  /* 0x0000000000207947 */ /* 0x000fea0003800000 */
.L_x_6:
[----:B------:R-:W-:Y:S02]  /*0830*/  ULDC.64 UR4, c[0x0][0x590] ;  /* 0x0001640000047ab9 */ /* 0x000fe40000000a00 */
[----:B------:R-:W-:-:S04]  /*0840*/  ISETP.NE.U32.AND P0, PT, RZ, UR4, PT ;  /* 0x00000004ff007c0c */ /* 0x000fc8000bf05070 */
[----:B------:R-:W-:-:S13]  /*0850*/  ISETP.NE.AND.EX P0, PT, RZ, UR5, PT, P0 ;  /* 0x00000005ff007c0c */ /* 0x000fda000bf05300 */
[----:B------:R-:W-:Y:S05]  /*0860*/  @!P0 BRA `(.L_x_8) ;  /* 0x00000000000c8947 */ /* 0x000fea0003800000 */
[----:B-12---:R-:W1:Y:S02]  /*0870*/  LDC.64 R2, c[0x0][0x590] ;  /* 0x00016400ff027b82 */ /* 0x006e640000000a00 */
[----:B-1----:R4:W5:Y:S01]  /*0880*/  LDG.E R12, desc[UR18][R2.64] ;  /* 0x00000012020c7981 */ /* 0x002962000c1e1900 */
[----:B------:R-:W-:Y:S05]  /*0890*/  BRA `(.L_x_7) ;  /* 0x0000000000047947 */ /* 0x000fea0003800000 */
.L_x_8:
[----:B------:R-:W3:Y:S02]  /*08a0*/  LDC R12, c[0x0][0x584] ;  /* 0x00016100ff0c7b82 */ /* 0x000ee40000000800 */
.L_x_7:
[----:B------:R-:W0:Y:S01]  /*08b0*/  LDC R0, c[0x0][0x65c] ;  /* 0x00019700ff007b82 */ /* 0x000e220000000800 */
[----:B------:R-:W1:Y:S01]  /*08c0*/  S2R R21, SR_CTAID.Y ;  /* 0x0000000000157919 */ /* 0x000e620000002600 */
[----:B------:R-:W-:Y:S01]  /*08d0*/  ULDC UR8, c[0x0][0x28c] ;  /* 0x0000a30000087ab9 */ /* 0x000fe20000000800 */
[----:B------:R-:W-:Y:S01]  /*08e0*/  ISETP.NE.AND P0, PT, R5, 0x2, PT ;  /* 0x000000020500780c */ /* 0x000fe20003f05270 */
[----:B------:R-:W-:Y:S01]  /*08f0*/  UIADD3 UR8, UR8, 0x1f, URZ ;  /* 0x0000001f08087890 */ /* 0x000fe2000fffe03f */
[----:B------:R-:W3:Y:S01]  /*0900*/  S2R R14, SR_CTAID.X ;  /* 0x00000000000e7919 */ /* 0x000ee20000002500 */
[----:B------:R-:W-:Y:S01]  /*0910*/  UMOV UR4, URZ ;  /* 0x0000003f00047c82 */ /* 0x000fe20008000000 */
[----:B------:R-:W-:Y:S01]  /*0920*/  UMOV UR5, URZ ;  /* 0x0000003f00057c82 */ /* 0x000fe20008000000 */
[----:B------:R-:W-:-:S04]  /*0930*/  USHF.R.S32.HI UR9, URZ, 0x1f, UR8 ;  /* 0x0000001f3f097899 */ /* 0x000fc80008011408 */
[----:B------:R-:W-:-:S04]  /*0940*/  ULEA.HI UR9, UR9, UR8, URZ, 0x5 ;  /* 0x0000000809097291 */ /* 0x000fc8000f8f283f */
[----:B------:R-:W-:Y:S01]  /*0950*/  USHF.R.S32.HI UR13, URZ, 0x5, UR9 ;  /* 0x000000053f0d7899 */ /* 0x000fe20008011409 */
[----:B0-----:R-:W-:-:S13]  /*0960*/  ISETP.NE.AND P2, PT, R0, 0x1, PT ;  /* 0x000000010000780c */ /* 0x001fda0003f45270 */
[----:B------:R-:W3:Y:S01]  /*0970*/  @P2 LDC R15, c[0x0][0x10] ;  /* 0x00000400ff0f2b82 */ /* 0x000ee20000000800 */
[----:B-12-4-:R-:W-:Y:S02]  /*0980*/  @P2 IMAD.MOV.U32 R2, RZ, RZ, R21 ;  /* 0x000000ffff022224 */ /* 0x016fe400078e0015 */
[----:B------:R-:W-:Y:S02]  /*0990*/  @P2 IMAD.MOV.U32 R3, RZ, RZ, RZ ;  /* 0x000000ffff032224 */ /* 0x000fe400078e00ff */
[----:B------:R-:W-:-:S03]  /*09a0*/  @P2 IMAD.MOV.U32 R5, RZ, RZ, RZ ;  /* 0x000000ffff052224 */ /* 0x000fc600078e00ff */
[----:B------:R-:W0:Y:S01]  /*09b0*/  @!P2 LDC R9, c[0x0][0xc] ;  /* 0x00000300ff09ab82 */ /* 0x000e220000000800 */
[----:B------:R-:W-:Y:S01]  /*09c0*/  ULDC UR6, c[0x0][0xc] ;  /* 0x0000030000067ab9 */ /* 0x000fe20000000800 */
[----:B------:R-:W-:Y:S02]  /*09d0*/  ULDC UR7, c[0x0][0x10] ;  /* 0x0000040000077ab9 */ /* 0x000fe40000000800 */
[----:B------:R-:W-:-:S04]  /*09e0*/  UIMAD.WIDE.U32 UR6, UR6, UR7, URZ ;  /* 0x00000007060672a5 */ /* 0x000fc8000f8e003f */
[----:B------:R-:W1:Y:S01]  /*09f0*/  LDC R8, c[0x0][0x14] ;  /* 0x00000500ff087b82 */ /* 0x000e620000000800 */
[----:B---3--:R-:W-:-:S04]  /*0a00*/  @P2 IMAD.WIDE.U32 R2, R14, R15, R2 ;  /* 0x0000000f0e022225 */ /* 0x008fc800078e0002 */
[----:B------:R-:W-:Y:S02]  /*0a10*/  IMAD.MOV.U32 R15, RZ, RZ, RZ ;  /* 0x000000ffff0f7224 */ /* 0x000fe400078e00ff */
[----:B------:R-:W-:Y:S02]  /*0a20*/  @P2 IMAD.IADD R3, R3, 0x1, R5 ;  /* 0x0000000103032824 */ /* 0x000fe400078e0205 */
[----:B0-----:R-:W-:-:S04]  /*0a30*/  @!P2 IMAD.WIDE.U32 R4, R9, R21, R14 ;  /* 0x000000150904a225 */ /* 0x001fc800078e000e */
[----:B------:R-:W-:Y:S02]  /*0a40*/  @!P2 IMAD.MOV.U32 R2, RZ, RZ, R4 ;  /* 0x000000ffff02a224 */ /* 0x000fe400078e0004 */
[----:B------:R-:W-:Y:S02]  /*0a50*/  @!P2 IMAD.MOV.U32 R3, RZ, RZ, R5 ;  /* 0x000000ffff03a224 */ /* 0x000fe400078e0005 */
[C---:B-1----:R-:W-:Y:S02]  /*0a60*/  IMAD R17, R8.reuse, UR7, RZ ;  /* 0x0000000708117c24 */ /* 0x042fe4000f8e02ff */
[----:B------:R-:W-:Y:S01]  /*0a70*/  IMAD.WIDE.U32 R8, R8, UR6, RZ ;  /* 0x0000000608087c25 */ /* 0x000fe2000f8e00ff */
[----:B------:R-:W-:-:S03]  /*0a80*/  ULDC.64 UR6, c[0x0][0x650] ;  /* 0x0001940000067ab9 */ /* 0x000fc60000000a00 */
[----:B------:R-:W-:Y:S01]  /*0a90*/  IMAD.IADD R0, R9, 0x1, R17 ;  /* 0x0000000109007824 */ /* 0x000fe200078e0211 */
[----:B------:R-:W-:Y:S06]  /*0aa0*/  @P0 BRA `(.L_x_9) ;  /* 0x0000000000200947 */ /* 0x000fec0003800000 */
[----:B------:R-:W-:Y:S01]  /*0ab0*/  UISETP.GE.U32.AND UP0, UPT, UR13, 0x3, UPT ;  /* 0x000000030d00788c */ /* 0x000fe2000bf06070 */
[----:B------:R-:W-:Y:S01]  /*0ac0*/  IADD3 R2, P0, R2, R8, RZ ;  /* 0x0000000802027210 */ /* 0x000fe20007f1e0ff */
[----:B------:R-:W-:-:S04]  /*0ad0*/  UIMAD.WIDE.U32 UR4, UR13, -0x55555555, URZ ;  /* 0xaaaaaaab0d0478a5 */ /* 0x000fc8000f8e003f */
[----:B------:R-:W-:Y:S01]  /*0ae0*/  USHF.R.U32.HI UR4, URZ, 0x1, UR5 ;  /* 0x000000013f047899 */ /* 0x000fe20008011605 */
[----:B------:R-:W-:Y:S02]  /*0af0*/  IMAD.X R3, R0, 0x1, R3, P0 ;  /* 0x0000000100037824 */ /* 0x000fe400000e0603 */
[----:B------:R-:W-:Y:S02]  /*0b00*/  UMOV UR5, URZ ;  /* 0x0000003f00057c82 */ /* 0x000fe40008000000 */
[----:B------:R-:W-:Y:S02]  /*0b10*/  @UP0 ULOP3.LUT UR5, UR4, 0x1, URZ, 0xc0, !UPT ;  /* 0x0000000104050892 */ /* 0x000fe4000f8ec03f */
[----:B------:R-:W-:-:S12]  /*0b20*/  UIMAD UR4, UR4, -0x3, UR13 ;  /* 0xfffffffd040478a4 */ /* 0x000fd8000f8e020d */
.L_x_9:
[----:B------:R-:W-:Y:S01]  /*0b30*/  ISETP.GE.U32.AND P0, PT, R2, UR6, PT ;  /* 0x0000000602007c0c */ /* 0x000fe2000bf06070 */
[----:B------:R-:W-:Y:S01]  /*0b40*/  IMAD.MOV.U32 R6, RZ, RZ, -0x1 ;  /* 0xffffffffff067424 */ /* 0x000fe200078e00ff */
[----:B------:R-:W-:Y:S01]  /*0b50*/  PRMT R16, RZ, 0x7610, R16 ;  /* 0x00007610ff107816 */ /* 0x000fe20000000010 */
[----:B------:R-:W-:Y:S01]  /*0b60*/  IMAD.MOV.U32 R5, RZ, RZ, -0x1 ;  /* 0xffffffffff057424 */ /* 0x000fe200078e00ff */
[----:B------:R-:W-:Y:S01]  /*0b70*/  ISETP.GE.U32.AND.EX P0, PT, R3, UR7, PT, P0 ;  /* 0x0000000703007c0c */ /* 0x000fe2000bf06100 */
[----:B------:R-:W-:-:S12]  /*0b80*/  IMAD.MOV.U32 R4, RZ, RZ, -0x1 ;  /* 0xffffffffff047424 */ /* 0x000fd800078e00ff */
[----:B------:R-:W-:Y:S05]  /*0b90*/  @P0 BRA `(.L_x_10) ;  /* 0x00000004005c0947 */ /* 0x000fea0003800000 */
[----:B------:R-:W0:Y:S01]  /*0ba0*/  LDC.64 R24, c[0x0][0x628] ;  /* 0x00018a00ff187b82 */ /* 0x000e220000000a00 */
[----:B------:R-:W-:Y:S02]  /*0bb0*/  IMAD.MOV.U32 R4, RZ, RZ, R2 ;  /* 0x000000ffff047224 */ /* 0x000fe400078e0002 */
[----:B------:R-:W-:-:S05]  /*0bc0*/  IMAD.MOV.U32 R5, RZ, RZ, R3 ;  /* 0x000000ffff057224 */ /* 0x000fca00078e0003 */
[----:B------:R-:W1:Y:S08]  /*0bd0*/  LDC R6, c[0x0][0x630] ;  /* 0x00018c00ff067b82 */ /* 0x000e700000000800 */
[----:B------:R-:W2:Y:S01]  /*0be0*/  LDC.64 R26, c[0x0][0x620] ;  /* 0x00018800ff1a7b82 */ /* 0x000ea20000000a00 */
[----:B0-----:R-:W-:-:S04]  /*0bf0*/  ISETP.NE.U32.AND P0, PT, R24, RZ, PT ;  /* 0x000000ff1800720c */ /* 0x001fc80003f05070 */
[----:B------:R-:W-:-:S13]  /*0c00*/  ISETP.NE.AND.EX P0, PT, R25, RZ, PT, P0 ;  /* 0x000000ff1900720c */ /* 0x000fda0003f05300 */
[----:B-12---:R-:W-:Y:S05]  /*0c10*/  @!P0 BRA `(.L_x_11) ;  /* 0x0000000000288947 */ /* 0x006fea0003800000 */
[----:B------:R-:W0:Y:S02]  /*0c20*/  LDC R19, c[0x0][0x634] ;  /* 0x00018d00ff137b82 */ /* 0x000e240000000800 */
[----:B0-----:R-:W-:-:S05]  /*0c30*/  IADD3 R19, P0, R2, R19, RZ ;  /* 0x0000001302137210 */ /* 0x001fca0007f1e0ff */
[----:B------:R-:W-:-:S04]  /*0c40*/  IMAD.X R23, RZ, RZ, R3, P0 ;  /* 0x000000ffff177224 */ /* 0x000fc800000e0603 */
[----:B------:R-:W-:-:S04]  /*0c50*/  IMAD.WIDE.U32 R4, R23, R24, RZ ;  /* 0x0000001817047225 */ /* 0x000fc800078e00ff */
[----:B------:R-:W-:-:S04]  /*0c60*/  IMAD.WIDE.U32 R16, P0, R19, R25, R4 ;  /* 0x0000001913107225 */ /* 0x000fc80007800004 */
[----:B------:R-:W-:-:S04]  /*0c70*/  IMAD.WIDE.U32 R4, R19, R24, RZ ;  /* 0x0000001813047225 */ /* 0x000fc800078e00ff */
[----:B------:R-:W-:Y:S01]  /*0c80*/  IMAD.X R19, RZ, RZ, RZ, P0 ;  /* 0x000000ffff137224 */ /* 0x000fe200000e06ff */
[----:B------:R-:W-:Y:S01]  /*0c90*/  IADD3 RZ, P0, R5, R16, RZ ;  /* 0x0000001005ff7210 */ /* 0x000fe20007f1e0ff */
[----:B------:R-:W-:-:S04]  /*0ca0*/  IMAD.MOV.U32 R18, RZ, RZ, R17 ;  /* 0x000000ffff127224 */ /* 0x000fc800078e0011 */
[----:B------:R-:W-:-:S08]  /*0cb0*/  IMAD.WIDE.U32.X R4, R23, R25, R18, P0 ;  /* 0x0000001917047225 */ /* 0x000fd000000e0412 */
.L_x_11:
[--C-:B------:R-:W-:Y:S01]  /*0cc0*/  SHF.R.U64 R32, R4, R6, R5.reuse ;  /* 0x0000000604207219 */ /* 0x100fe20000001205 */
[----:B------:R-:W0:Y:S01]  /*0cd0*/  LDC.64 R28, c[0x0][0x640] ;  /* 0x00019000ff1c7b82 */ /* 0x000e220000000a00 */
[----:B------:R-:W-:Y:S01]  /*0ce0*/  I2FP.F32.U32 R4, R14 ;  /* 0x0000000e00047245 */ /* 0x000fe20000201000 */
[----:B------:R-:W-:Y:S01]  /*0cf0*/  ULDC UR6, c[0x0][0x150] ;  /* 0x0000540000067ab9 */ /* 0x000fe20000000800 */
[----:B------:R-:W-:Y:S02]  /*0d00*/  SHF.R.U32.HI R5, RZ, R6, R5 ;  /* 0x00000006ff057219 */ /* 0x000fe40000011605 */
[----:B------:R-:W-:Y:S01]  /*0d10*/  IADD3 R17, P0, RZ, -R32, RZ ;  /* 0x80000020ff117210 */ /* 0x000fe20007f1e0ff */
[----:B------:R-:W-:Y:S01]  /*0d20*/  FMUL R6, R4, UR6 ;  /* 0x0000000604067c20 */ /* 0x000fe20008400000 */
[----:B------:R-:W-:Y:S01]  /*0d30*/  ULDC UR6, c[0x0][0x154] ;  /* 0x0000550000067ab9 */ /* 0x000fe20000000800 */
[----:B------:R-:W1:Y:S02]  /*0d40*/  LDC R18, c[0x0][0x618] ;  /* 0x00018600ff127b82 */ /* 0x000e640000000800 */
[----:B------:R-:W-:-:S02]  /*0d50*/  IMAD.X R19, RZ, RZ, ~R5, P0 ;  /* 0x000000ffff137224 */ /* 0x000fc400000e0e05 */
[----:B------:R-:W2:Y:S01]  /*0d60*/  F2I.U32.TRUNC.NTZ R6, R6 ;  /* 0x0000000600067305 */ /* 0x000ea2000020f000 */
[----:B------:R-:W-:-:S03]  /*0d70*/  IMAD.WIDE.U32 R4, R17, R26, R2 ;  /* 0x0000001a11047225 */ /* 0x000fc600078e0002 */
[----:B------:R-:W3:Y:S01]  /*0d80*/  LDC R15, c[0x0][0x144] ;  /* 0x00005100ff0f7b82 */ /* 0x000ee20000000800 */
[----:B------:R-:W-:-:S04]  /*0d90*/  IMAD R16, R19, R26, RZ ;  /* 0x0000001a13107224 */ /* 0x000fc800078e02ff */
[----:B------:R-:W-:-:S03]  /*0da0*/  IMAD R17, R17, R27, R16 ;  /* 0x0000001b11117224 */ /* 0x000fc600078e0210 */
[----:B------:R-:W4:Y:S01]  /*0db0*/  LDC R22, c[0x0][0x608] ;  /* 0x00018200ff167b82 */ /* 0x000f220000000800 */
[----:B------:R-:W-:Y:S01]  /*0dc0*/  IMAD.IADD R17, R5, 0x1, R17 ;  /* 0x0000000105117824 */ /* 0x000fe200078e0211 */
[----:B0-----:R-:W-:Y:S01]  /*0dd0*/  ISETP.NE.U32.AND P0, PT, R28, RZ, PT ;  /* 0x000000ff1c00720c */ /* 0x001fe20003f05070 */
[----:B--2---:R-:W-:-:S03]  /*0de0*/  IMAD.MOV R5, RZ, RZ, -R6 ;  /* 0x000000ffff057224 */ /* 0x004fc600078e0a06 */
[----:B------:R-:W-:Y:S02]  /*0df0*/  ISETP.NE.AND.EX P0, PT, R29, RZ, PT, P0 ;  /* 0x000000ff1d00720c */ /* 0x000fe40003f05300 */
[----:B------:R-:W0:Y:S01]  /*0e00*/  LDC R19, c[0x0][0x658] ;  /* 0x00019600ff137b82 */ /* 0x000e220000000800 */
[-CC-:B-1----:R-:W-:Y:S02]  /*0e10*/  SHF.R.U64 R26, R4, R18.reuse, R17.reuse ;  /* 0x00000012041a7219 */ /* 0x182fe40000001211 */
[----:B------:R-:W-:Y:S02]  /*0e20*/  I2FP.F32.U32 R4, R21 ;  /* 0x0000001500047245 */ /* 0x000fe40000201000 */
[----:B------:R-:W-:Y:S01]  /*0e30*/  SHF.R.U32.HI R17, RZ, R18, R17 ;  /* 0x00000012ff117219 */ /* 0x000fe20000011611 */
[----:B------:R-:W-:Y:S02]  /*0e40*/  IMAD.MOV.U32 R18, RZ, RZ, 0x1 ;  /* 0x00000001ff127424 */ /* 0x000fe400078e00ff */
[----:B------:R-:W1:Y:S01]  /*0e50*/  LDC R24, c[0x0][0x148] ;  /* 0x00005200ff187b82 */ /* 0x000e620000000800 */
[----:B---3--:R-:W-:-:S02]  /*0e60*/  IMAD R6, R15, R5, R14 ;  /* 0x000000050f067224 */ /* 0x008fc400078e020e */
[----:B------:R-:W-:Y:S01]  /*0e70*/  FMUL R5, R4, UR6 ;  /* 0x0000000604057c20 */ /* 0x000fe20008400000 */
[----:B------:R-:W-:-:S04]  /*0e80*/  IMAD.MOV.U32 R4, RZ, RZ, -0x1 ;  /* 0xffffffffff047424 */ /* 0x000fc800078e00ff */
[----:B------:R-:W2:Y:S01]  /*0e90*/  LDC R25, c[0x0][0x600] ;  /* 0x00018000ff197b82 */ /* 0x000ea20000000800 */
[-CC-:B----4-:R-:W-:Y:S02]  /*0ea0*/  SHF.R.U64 R34, R26, R22.reuse, R17.reuse ;  /* 0x000000161a227219 */ /* 0x190fe40000001211 */
[----:B------:R-:W-:Y:S02]  /*0eb0*/  SHF.R.U32.HI R14, RZ, R22, R17 ;  /* 0x00000016ff0e7219 */ /* 0x000fe40000011611 */
[----:B------:R3:W4:Y:S03]  /*0ec0*/  F2I.U32.TRUNC.NTZ R22, R5 ;  /* 0x0000000500167305 */ /* 0x000726000020f000 */
[----:B------:R-:W1:Y:S01]  /*0ed0*/  LDC R27, c[0x0][0x648] ;  /* 0x00019200ff1b7b82 */ /* 0x000e620000000800 */
[-C--:B0-----:R-:W-:Y:S02]  /*0ee0*/  SHF.R.U64 R36, R34, R19.reuse, R14 ;  /* 0x0000001322247219 */ /* 0x081fe4000000120e */
[----:B------:R-:W-:-:S02]  /*0ef0*/  SHF.L.U32 R4, R4, R19, RZ ;  /* 0x0000001304047219 */ /* 0x000fc400000006ff */
[-C--:B------:R-:W-:Y:S02]  /*0f00*/  SHF.R.U32.HI R14, RZ, R19.reuse, R14 ;  /* 0x00000013ff0e7219 */ /* 0x080fe4000001160e */
[----:B------:R-:W-:Y:S01]  /*0f10*/  SHF.L.U32 R18, R18, R19, RZ ;  /* 0x0000001312127219 */ /* 0x000fe200000006ff */
[----:B------:R-:W0:Y:S01]  /*0f20*/  LDC R31, c[0x0][0x638] ;  /* 0x00018e00ff1f7b82 */ /* 0x000e220000000800 */
[----:B------:R-:W-:Y:S01]  /*0f30*/  LOP3.LUT R19, RZ, R4, RZ, 0x33, !PT ;  /* 0x00000004ff137212 */ /* 0x000fe200078e33ff */
[----:B------:R-:W-:Y:S02]  /*0f40*/  IMAD.MOV.U32 R4, RZ, RZ, R36 ;  /* 0x000000ffff047224 */ /* 0x000fe400078e0024 */
[----:B---3--:R-:W-:-:S04]  /*0f50*/  IMAD.MOV.U32 R5, RZ, RZ, R14 ;  /* 0x000000ffff057224 */ /* 0x008fc800078e000e */
[----:B------:R-:W3:Y:S01]  /*0f60*/  LDC R30, c[0x0][0x610] ;  /* 0x00018400ff1e7b82 */ /* 0x000ee20000000800 */
[----:B----4-:R-:W-:Y:S05]  /*0f70*/  @!P0 BRA `(.L_x_12) ;  /* 0x0000000000288947 */ /* 0x010fea0003800000 */
[----:B------:R-:W4:Y:S02]  /*0f80*/  LDC R17, c[0x0][0x64c] ;  /* 0x00019300ff117b82 */ /* 0x000f240000000800 */
[----:B----4-:R-:W-:-:S05]  /*0f90*/  IADD3 R17, P0, R36, R17, RZ ;  /* 0x0000001124117210 */ /* 0x010fca0007f1e0ff */
        /* <DEDUP_REMOVED lines=8> */
.L_x_12:
[----:B-1----:R-:W-:Y:S01]  /*1020*/  SHF.R.U64 R4, R4, R27, R5 ;  /* 0x0000001b04047219 */ /* 0x002fe20000001205 */
[----:B--2---:R-:W-:Y:S01]  /*1030*/  VIADD R5, R25, 0xffffffff ;  /* 0xffffffff19057836 */ /* 0x004fe20000000000 */
[----:B------:R-:W-:Y:S01]  /*1040*/  LOP3.LUT R19, R34, R19, RZ, 0xc0, !PT ;  /* 0x0000001322137212 */ /* 0x000fe200078ec0ff */
[----:B------:R-:W-:Y:S02]  /*1050*/  IMAD.MOV R22, RZ, RZ, -R22 ;  /* 0x000000ffff167224 */ /* 0x000fe400078e0a16 */
[----:B------:R-:W-:Y:S01]  /*1060*/  IMAD.MOV R14, RZ, RZ, -R4 ;  /* 0x000000ffff0e7224 */ /* 0x000fe200078e0a04 */
[----:B------:R-:W-:Y:S01]  /*1070*/  LOP3.LUT R5, R26, R5, RZ, 0xc0, !PT ;  /* 0x000000051a057212 */ /* 0x000fe200078ec0ff */
[----:B------:R-:W-:Y:S02]  /*1080*/  IMAD R19, R18, R4, R19 ;  /* 0x0000000412137224 */ /* 0x000fe400078e0213 */
[----:B------:R-:W-:Y:S02]  /*1090*/  @P2 IMAD R6, R24, R22, R21 ;  /* 0x0000001618062224 */ /* 0x000fe400078e0215 */
[----:B0-----:R-:W-:-:S02]  /*10a0*/  IMAD R4, R14, R31, R36 ;  /* 0x0000001f0e047224 */ /* 0x001fc400078e0224 */
[----:B---3--:R-:W-:Y:S02]  /*10b0*/  IMAD R6, R19, R30, R6 ;  /* 0x0000001e13067224 */ /* 0x008fe400078e0206 */
[----:B------:R-:W-:Y:S02]  /*10c0*/  IMAD R15, R4, R25, R5 ;  /* 0x00000019040f7224 */ /* 0x000fe400078e0205 */
[----:B------:R-:W-:Y:S02]  /*10d0*/  IMAD.MOV.U32 R16, RZ, RZ, 0x1 ;  /* 0x00000001ff107424 */ /* 0x000fe400078e00ff */
[----:B------:R-:W-:Y:S01]  /*10e0*/  IMAD.MOV.U32 R4, RZ, RZ, R32 ;  /* 0x000000ffff047224 */ /* 0x000fe200078e0020 */
[----:B------:R-:W-:Y:S02]  /*10f0*/  SEL R5, R15, R6, !P2 ;  /* 0x000000060f057207 */ /* 0x000fe40005000000 */
[----:B------:R-:W-:-:S07]  /*1100*/  SEL R6, R6, R15, !P2 ;  /* 0x0000000f06067207 */ /* 0x000fce0005000000 */
.L_x_10:
[----:B------:R-:W-:Y:S05]  /*1110*/  @!P3 BRA `(.L_x_13) ;  /* 0x0000006c0030b947 */ /* 0x000fea0003800000 */
[----:B------:R-:W-:-:S13]  /*1120*/  ISETP.GT.U32.AND P0, PT, R33, 0x1, PT ;  /* 0x000000012100780c */ /* 0x000fda0003f04070 */
[----:B------:R-:W-:Y:S05]  /*1130*/  @P0 EXIT ;  /* 0x000000000000094d */ /* 0x000fea0003800000 */
.L_x_14:
[----:B------:R-:W-:-:S08]  /*1140*/  NOP ;  /* 0x0000000000007918 */ /* 0x000fd00000000000 */
[----:B------:R-:W0:Y:S02]  /*1150*/  USETMAXREG.TRY_ALLOC.CTAPOOL UP0, 0xe8 ;  /* 0x000000e8000079c8 */ /* 0x000e240008000600 */
[----:B0-----:R-:W-:-:S13]  /*1160*/  PLOP3.LUT P0, PT, PT, PT, UP0, 0x80, 0x0 ;  /* 0x000000000000781c */ /* 0x001fda0003f0f008 */
[----:B------:R-:W-:Y:S05]  /*1170*/  @!P0 BRA `(.L_x_14) ;  /* 0xfffffffc00f08947 */ /* 0x000fea000383ffff */
[----:B------:R-:W-:-:S13]  /*1180*/  LOP3.LUT P0, RZ, R16, 0xff, RZ, 0xc0, !PT ;  /* 0x000000ff10ff7812 */ /* 0x000fda000780c0ff */
[----:B------:R-:W-:Y:S05]  /*1190*/  @!P0 EXIT ;  /* 0x000000000000894d */ /* 0x000fea0003800000 */
[----:B------:R-:W0:Y:S01]  /*11a0*/  S2UR UR6, SR_CgaCtaId ;  /* 0x00000000000679c3 */ /* 0x000e220000008800 */
[----:B------:R-:W-:Y:S01]  /*11b0*/  SHF.R.S32.HI R14, RZ, 0x1f, R11 ;  /* 0x0000001fff0e7819 */ /* 0x000fe2000001140b */
[----:B------:R-:W-:Y:S01]  /*11c0*/  UIADD3 UR7, UR15, -0x1, URZ ;  /* 0xffffffff0f077890 */ /* 0x000fe2000fffe03f */
[----:B------:R-:W-:Y:S01]  /*11d0*/  LOP3.LUT R146, R7, 0x1, RZ, 0xfc, !PT ;  /* 0x0000000107927812 */ /* 0x000fe200078efcff */
[----:B------:R-:W-:Y:S01]  /*11e0*/  UMOV UR12, 0x400 ;  /* 0x00000400000c7882 */ /* 0x000fe20000000000 */
[CC--:B------:R-:W-:Y:S01]  /*11f0*/  LEA.HI R13, R14.reuse, R11.reuse, RZ, 0x2 ;  /* 0x0000000b0e0d7211 */ /* 0x0c0fe200078f10ff */
[----:B------:R-:W-:Y:S01]  /*1200*/  UISETP.LT.AND UP0, UPT, UR13, 0x1, UPT ;  /* 0x000000010d00788c */ /* 0x000fe2000bf01270 */
[----:B------:R-:W-:Y:S01]  /*1210*/  LEA.HI R17, R14, R11, RZ, 0x5 ;  /* 0x0000000b0e117211 */ /* 0x000fe200078f28ff */
[----:B------:R-:W-:Y:S01]  /*1220*/  USHF.L.U32 UR21, UR13, 0x1, URZ ;  /* 0x000000010d157899 */ /* 0x000fe2000800063f */
[--C-:B------:R-:W-:Y:S01]  /*1230*/  SHF.R.S32.HI R15, RZ, 0x2, R13.reuse ;  /* 0x00000002ff0f7819 */ /* 0x100fe2000001140d */
[----:B------:R-:W-:Y:S01]  /*1240*/  USEL UR14, UR13, 0x1, UP0 ;  /* 0x000000010d0e7887 */ /* 0x000fe20008000000 */
[----:B------:R-:W-:Y:S01]  /*1250*/  SHF.R.S32.HI R16, RZ, 0x1f, R13 ;  /* 0x0000001fff107819 */ /* 0x000fe2000001140d */
[----:B------:R-:W-:Y:S01]  /*1260*/  UISETP.NE.AND UP0, UPT, UR7, URZ, UPT ;  /* 0x0000003f0700728c */ /* 0x000fe2000bf05270 */
[----:B------:R-:W-:Y:S01]  /*1270*/  SHF.R.S32.HI R17, RZ, 0x5, R17 ;  /* 0x00000005ff117819 */ /* 0x000fe20000011411 */
[----:B------:R-:W-:Y:S01]  /*1280*/  UIADD3 UR14, -UR14, UR13, URZ ;  /* 0x0000000d0e0e7290 */ /* 0x000fe2000fffe13f */
[----:B------:R-:W-:-:S04]  /*1290*/  LEA.HI R16, R16, R15, RZ, 0x3 ;  /* 0x0000000f10107211 */ /* 0x000fc800078f18ff */
[----:B------:R-:W-:Y:S01]  /*12a0*/  LOP3.LUT R16, R16, 0xfffffff8, RZ, 0xc0, !PT ;  /* 0xfffffff810107812 */ /* 0x000fe200078ec0ff */
[----:B0-----:R-:W-:-:S04]  /*12b0*/  ULEA UR12, UR6, UR12, 0x18 ;  /* 0x0000000c060c7291 */ /* 0x001fc8000f8ec03f */
[----:B------:R-:W-:Y:S01]  /*12c0*/  IMAD.IADD R14, R15, 0x1, -R16 ;  /* 0x000000010f0e7824 */ /* 0x000fe200078e0a10 */
[----:B------:R-:W-:Y:S01]  /*12d0*/  USHF.L.U32 UR6, UR7, 0x3, URZ ;  /* 0x0000000307067899 */ /* 0x000fe2000800063f */
[----:B------:R-:W-:Y:S01]  /*12e0*/  LOP3.LUT R16, R13, 0xfffffffc, RZ, 0xc0, !PT ;  /* 0xfffffffc0d107812 */ /* 0x000fe200078ec0ff */
[----:B------:R-:W-:Y:S01]  /*12f0*/  USEL UR7, URZ, 0x1, UP0 ;  /* 0x000000013f077887 */ /* 0x000fe20008000000 */
[--C-:B------:R-:W-:Y:S01]  /*1300*/  IMAD R13, R17, -0x10, -R14.reuse ;  /* 0xfffffff0110d7824 */ /* 0x100fe200078e0a0e */
[----:B------:R-:W-:Y:S01]  /*1310*/  ULOP3.LUT UR6, UR6, 0x8, URZ, 0xc0, !UPT ;  /* 0x0000000806067892 */ /* 0x000fe2000f8ec03f */
[----:B------:R-:W-:Y:S01]  /*1320*/  SHF.R.S32.HI R15, RZ, 0x1f, R14 ;  /* 0x0000001fff0f7819 */ /* 0x000fe2000001140e */
[----:B------:R-:W-:Y:S01]  /*1330*/  UIADD3 UR22, UR12, 0x40, URZ ;  /* 0x000000400c167890 */ /* 0x000fe2000fffe03f */
[----:B------:R-:W-:Y:S01]  /*1340*/  IMAD.IADD R11, R11, 0x1, -R16 ;  /* 0x000000010b0b7824 */ /* 0x000fe200078e0a10 */
[----:B------:R-:W-:Y:S01]  /*1350*/  ULOP3.LUT UR23, UR6, 0x8, URZ, 0x3c, !UPT ;  /* 0x0000000806177892 */ /* 0x000fe2000f8e3c3f */
[----:B------:R-:W-:Y:S01]  /*1360*/  IMAD.U32 R148, RZ, RZ, UR7 ;  /* 0x00000007ff947e24 */ /* 0x000fe2000f8e00ff */
[----:B------:R-:W-:Y:S01]  /*1370*/  ULOP3.LUT UR16, UR6, 0x18, URZ, 0x3c, !UPT ;  /* 0x0000001806107892 */ /* 0x000fe2000f8e3c3f */
[----:B------:R-:W-:Y:S01]  /*1380*/  IMAD.WIDE R14, R17, 0x10, R14 ;  /* 0x00000010110e7825 */ /* 0x000fe200078e020e */
[----:B------:R-:W-:Y:S01]  /*1390*/  ULEA UR15, UR15, UR22, 0x3 ;  /* 0x000000160f0f7291 */ /* 0x000fe2000f8e183f */
[----:B------:R-:W-:-:S02]  /*13a0*/  ULDC UR6, c[0x0][0x284] ;  /* 0x0000a10000067ab9 */ /* 0x000fc40000000800 */
[----:B------:R-:W-:-:S09]  /*13b0*/  VIADD R13, R13, UR6 ;  /* 0x000000060d0d7c36 */ /* 0x000fd20008000000 */
.L_x_169:
[----:B------:R-:W-:Y:S01]  /*13c0*/  SHF.L.U32 R16, R148, 0x1f, RZ ;  /* 0x0000001f94107819 */ /* 0x000fe200000006ff */
[----:B------:R-:W0:Y:S01]  /*13d0*/  LDC R17, c[0x0][0x28c] ;  /* 0x0000a300ff117b82 */ /* 0x000e220000000800 */
[----:B------:R-:W-:Y:S01]  /*13e0*/  UMOV UR6, URZ ;  /* 0x0000003f00067c82 */ /* 0x000fe20008000000 */
[----:B------:R-:W-:Y:S01]  /*13f0*/  UMOV UR17, UR4 ;  /* 0x0000000400117c82 */ /* 0x000fe20008000000 */
[----:B-1----:R-:W1:Y:S01]  /*1400*/  SYNCS.PHASECHK.TRANS64.TRYWAIT P0, [UR15+-0x8], R16 ;  /* 0xfffff810ff0075a7 */ /* 0x002e62000800014f */
[----:B0-----:R-:W-:Y:S01]  /*1410*/  ISETP.GE.AND P1, PT, R17, 0x1, PT ;  /* 0x000000011100780c */ /* 0x001fe20003f26270 */
[----:B-1-34-:R-:W-:-:S12]  /*1420*/  @!P0 BRA `(.L_x_15) ;  /* 0x00000078002c8947 */ /* 0x01afd80003800000 */
.L_x_190:
[----:B------:R-:W-:Y:S01]  /*1430*/  UMOV UR7, URZ ;  /* 0x0000003f00077c82 */ /* 0x000fe20008000000 */
[----:B------:R-:W-:Y:S01]  /*1440*/  UMOV UR8, URZ ;  /* 0x0000003f00087c82 */ /* 0x000fe20008000000 */
[----:B------:R-:W-:Y:S02]  /*1450*/  CS2R R22, SRZ ;  /* 0x0000000000167805 */ /* 0x000fe4000001ff00 */
[----:B------:R-:W-:Y:S02]  /*1460*/  CS2R R20, SRZ ;  /* 0x0000000000147805 */ /* 0x000fe4000001ff00 */
[----:B------:R-:W-:Y:S02]  /*1470*/  CS2R R88, SRZ ;  /* 0x0000000000587805 */ /* 0x000fe4000001ff00 */
[----:B------:R-:W-:Y:S02]  /*1480*/  CS2R R90, SRZ ;  /* 0x00000000005a7805 */ /* 0x000fe4000001ff00 */
[----:B------:R-:W-:-:S02]  /*1490*/  CS2R R92, SRZ ;  /* 0x00000000005c7805 */ /* 0x000fc4000001ff00 */
[----:B------:R-:W-:Y:S02]  /*14a0*/  CS2R R94, SRZ ;  /* 0x00000000005e7805 */ /* 0x000fe4000001ff00 */
        /* <DEDUP_REMOVED lines=24> */
[----:B------:R-:W-:Y:S01]  /*1630*/  CS2R R144, SRZ ;  /* 0x0000000000907805 */ /* 0x000fe2000001ff00 */
[----:B------:R-:W-:Y:S01]  /*1640*/  IMAD.MOV.U32 R147, RZ, RZ, RZ ;  /* 0x000000ffff937224 */ /* 0x000fe200078e00ff */
[----:B------:R-:W-:Y:S01]  /*1650*/  CS2R R24, SRZ ;  /* 0x0000000000187805 */ /* 0x000fe2000001ff00 */
[----:B------:R-:W-:Y:S01]  /*1660*/  IMAD.MOV.U32 R149, RZ, RZ, RZ ;  /* 0x000000ffff957224 */ /* 0x000fe200078e00ff */
[----:B------:R-:W-:Y:S01]  /*1670*/  CS2R R26, SRZ ;  /* 0x00000000001a7805 */ /* 0x000fe2000001ff00 */
[----:B------:R-:W-:Y:S01]  /*1680*/  IMAD.U32 R19, RZ, RZ, UR5 ;  /* 0x00000005ff137e24 */ /* 0x000fe2000f8e00ff */
        /* <DEDUP_REMOVED lines=29> */
[----:B------:R-:W-:Y:S01]  /*1860*/  CS2R R86, SRZ ;  /* 0x0000000000567805 */ /* 0x000fe2000001ff00 */
[----:B------:R-:W-:Y:S06]  /*1870*/  @!P1 BRA `(.L_x_16) ;  /* 0x0000000800289947 */ /* 0x000fec0003800000 */
[----:B------:R-:W-:-:S13]  /*1880*/  ISETP.NE.AND P1, PT, R146, 0x3, PT ;  /* 0x000000039200780c */ /* 0x000fda0003f25270 */
[----:B------:R-:W-:Y:S05]  /*1890*/  @!P1 BRA `(.L_x_17) ;  /* 0x0000000000049947 */ /* 0x000fea0003800000 */
[----:B------:R-:W-:Y:S01]  /*18a0*/  BPT.TRAP 0x1 ;  /* 0x000000040000795c */ /* 0x000fe20000300000 */
.L_x_17:
[----:B------:R-:W-:Y:S01]  /*18b0*/  ULEA UR6, UR4, UR12, 0x3 ;  /* 0x0000000c04067291 */ /* 0x000fe2000f8e183f */
[----:B0-----:R-:W-:-:S05]  /*18c0*/  IMAD.U32 R16, RZ, RZ, UR5 ;  /* 0x00000005ff107e24 */ /* 0x001fca000f8e00ff */
[----:B------:R-:W-:-:S04]  /*18d0*/  SHF.L.U32 R16, R16, 0x1f, RZ ;  /* 0x0000001f10107819 */ /* 0x000fc800000006ff */
[----:B------:R0:W1:Y:S01]  /*18e0*/  SYNCS.PHASECHK.TRANS64.TRYWAIT P0, [UR6], R16 ;  /* 0x00000010ff0075a7 */ /* 0x0000620008000146 */
[----:B------:R-:W-:Y:S05]  /*18f0*/  @!P1 BRA `(.L_x_18) ;  /* 0x0000000000049947 */ /* 0x000fea0003800000 */
[----:B------:R-:W-:Y:S01]  /*1900*/  BPT.TRAP 0x1 ;  /* 0x000000040000795c */ /* 0x000fe20000300000 */
.L_x_18:
[----:B-1----:R-:W-:Y:S05]  /*1910*/  @P0 BRA `(.L_x_19) ;  /* 0x0000000000080947 */ /* 0x002fea0003800000 */
[----:B------:R-:W1:Y:S02]  /*1920*/  SYNCS.PHASECHK.TRANS64.TRYWAIT P0, [UR6], R16 ;  /* 0x00000010ff0075a7 */ /* 0x000e640008000146 */
[----:B-1----:R-:W-:Y:S05]  /*1930*/  @!P0 BRA `(.L_x_20) ;  /* 0x0000007400008947 */ /* 0x002fea0003800000 */
.L_x_19:
[----:B------:R-:W-:Y:S01]  /*1940*/  UIADD3 UR7, UR12, 0x1900, URZ ;  /* 0x000019000c077890 */ /* 0x000fe2000fffe03f */
[----:B------:R-:W-:Y:S01]  /*1950*/  WARPGROUP.ARRIVE ;  /* 0x00000000000079c5 */ /* 0x000fe20000000000 */
[----:B------:R-:W-:Y:S01]  /*1960*/  UIADD3 UR6, UR12, 0x100, URZ ;  /* 0x000001000c067890 */ /* 0x000fe2000fffe03f */
[----:B------:R-:W-:Y:S01]  /*1970*/  CS2R R22, SRZ ;  /* 0x0000000000167805 */ /* 0x000fe2000001ff00 */
[----:B------:R-:W-:Y:S01]  /*1980*/  USHF.R.U32.HI UR7, URZ, 0x4, UR7 ;  /* 0x000000043f077899 */ /* 0x000fe20008011607 */
[----:B------:R-:W-:Y:S01]  /*1990*/  CS2R R20, SRZ ;  /* 0x0000000000147805 */ /* 0x000fe2000001ff00 */
[----:B------:R-:W-:Y:S01]  /*19a0*/  USHF.R.U32.HI UR6, URZ, 0x4, UR6 ;  /* 0x000000043f067899 */ /* 0x000fe20008011606 */
[----:B------:R-:W-:Y:S01]  /*19b0*/  CS2R R88, SRZ ;  /* 0x0000000000587805 */ /* 0x000fe2000001ff00 */
[----:B------:R-:W-:Y:S01]  /*19c0*/  ULOP3.LUT UR7, UR7, 0x3fff, URZ, 0xc0, !UPT ;  /* 0x00003fff07077892 */ /* 0x000fe2000f8ec03f */
[----:B------:R-:W-:Y:S01]  /*19d0*/  CS2R R90, SRZ ;  /* 0x00000000005a7805 */ /* 0x000fe2000001ff00 */
[----:B------:R-:W-:Y:S01]  /*19e0*/  ULOP3.LUT UR6, UR6, 0x3fff, URZ, 0xc0, !UPT ;  /* 0x00003fff06067892 */ /* 0x000fe2000f8ec03f */
[----:B------:R-:W-:Y:S01]  /*19f0*/  CS2R R92, SRZ ;  /* 0x00000000005c7805 */ /* 0x000fe2000001ff00 */
[----:B------:R-:W-:Y:S01]  /*1a00*/  ULOP3.LUT UR7, UR7, 0x10000, URZ, 0xfc, !UPT ;  /* 0x0001000007077892 */ /* 0x000fe2000f8efc3f */
[----:B------:R-:W-:Y:S01]  /*1a10*/  CS2R R94, SRZ ;  /* 0x00000000005e7805 */ /* 0x000fe2000001ff00 */
[----:B------:R-:W-:Y:S01]  /*1a20*/  ULOP3.LUT UR6, UR6, 0x10000, URZ, 0xfc, !UPT ;  /* 0x0001000006067892 */ /* 0x000fe2000f8efc3f */
[----:B------:R-:W-:Y:S01]  /*1a30*/  CS2R R96, SRZ ;  /* 0x0000000000607805 */ /* 0x000fe2000001ff00 */
[----:B------:R-:W-:Y:S01]  /*1a40*/  ULEA UR10, UR4, UR7, 0x8 ;  /* 0x00000007040a7291 */ /* 0x000fe2000f8e403f */
[----:B------:R-:W-:Y:S01]  /*1a50*/  CS2R R98, SRZ ;  /* 0x0000000000627805 */ /* 0x000fe2000001ff00 */
[----:B------:R-:W-:Y:S01]  /*1a60*/  ULEA UR8, UR4, UR6, 0x7 ;  /* 0x0000000604087291 */ /* 0x000fe2000f8e383f */
[----:B------:R-:W-:Y:S01]  /*1a70*/  CS2R R100, SRZ ;  /* 0x0000000000647805 */ /* 0x000fe2000001ff00 */
[----:B------:R-:W-:Y:S01]  /*1a80*/  ULDC UR7, c[0x0][0x50c] ;  /* 0x0001430000077ab9 */ /* 0x000fe20000000800 */
[----:B------:R-:W-:Y:S01]  /*1a90*/  UMOV UR9, 0xc0000010 ;  /* 0xc000001000097882 */ /* 0x000fe20000000000 */
[----:B------:R-:W-:Y:S01]  /*1aa0*/  UISETP.NE.AND UP0, UPT, UR7, 0x1, UPT ;  /* 0x000000010700788c */ /* 0x000fe2000bf05270 */
[----:B------:R-:W-:Y:S01]  /*1ab0*/  CS2R R102, SRZ ;  /* 0x0000000000667805 */ /* 0x000fe2000001ff00 */
[----:B------:R-:W-:Y:S01]  /*1ac0*/  UMOV UR11, 0xc0000010 ;  /* 0xc0000010000b7882 */ /* 0x000fe20000000000 */
[----:B------:R-:W-:Y:S01]  /*1ad0*/  UMOV UR6, 0x1 ;  /* 0x0000000100067882 */ /* 0x000fe20000000000 */
[----:B------:R-:W-:Y:S01]  /*1ae0*/  USEL UR7, URZ, 0x1, UP0 ;  /* 0x000000013f077887 */ /* 0x000fe20008000000 */
[----:B------:R-:W-:Y:S01]  /*1af0*/  QGMMA.64x128x32.F32.E4M3.E4M3 R24, gdesc[UR8], RZ, !UPT, gsb0 ;  /* 0x01e00000081879f3 */ /* 0x000fe2000c0008ff */
[----:B------:R-:W-:-:S02]  /*1b00*/  CS2R R104, SRZ ;  /* 0x0000000000687805 */ /* 0x000fc4000001ff00 */
[----:B------:R-:W-:Y:S02]  /*1b10*/  CS2R R106, SRZ ;  /* 0x00000000006a7805 */ /* 0x000fe4000001ff00 */
[----:B------:R-:W-:Y:S02]  /*1b20*/  CS2R R108, SRZ ;  /* 0x00000000006c7805 */ /* 0x000fe4000001ff00 */
[----:B------:R-:W-:Y:S02]  /*1b30*/  CS2R R110, SRZ ;  /* 0x00000000006e7805 */ /* 0x000fe4000001ff00 */
[----:B------:R-:W-:Y:S02]  /*1b40*/  ISETP.NE.AND P0, PT, RZ, UR7, PT ;  /* 0x00000007ff007c0c */ /* 0x000fe4000bf05270 */
        /* <DEDUP_REMOVED lines=16> */
[----:B------:R-:W-:Y:S01]  /*1c50*/  CS2R R144, SRZ ;  /* 0x0000000000907805 */ /* 0x000fe2000001ff00 */
[----:B------:R-:W-:Y:S02]  /*1c60*/  IMAD.MOV.U32 R147, RZ, RZ, RZ ;  /* 0x000000ffff937224 */ /* 0x000fe400078e00ff */
[----:B------:R-:W-:Y:S01]  /*1c70*/  IMAD.MOV.U32 R149, RZ, RZ, RZ ;  /* 0x000000ffff957224 */ /* 0x000fe200078e00ff */
[----:B------:R-:W-:Y:S06]  /*1c80*/  @!P0 BRA `(.L_x_21) ;  /* 0x0000000400088947 */ /* 0x000fec0003800000 */
[----:B------:R-:W-:Y:S02]  /*1c90*/  WARPGROUP.DEPBAR.LE gsb0, 0x0 ;  /* 0x00008000000079c5 */ /* 0x000fe40000010000 */
[----:B------:R-:W-:-:S01]  /*1ca0*/  FADD R149, RZ, R24 ;  /* 0x00000018ff957221 */ /* 0x000fc20000000000 */
[----:B------:R-:W-:Y:S01]  /*1cb0*/  FADD R144, RZ, R25 ;  /* 0x00000019ff907221 */ /* 0x000fe20000000000 */
        /* <DEDUP_REMOVED lines=62> */
[----:B------:R-:W-:-:S06]  /*20a0*/  UMOV UR6, URZ ;  /* 0x0000003f00067c82 */ /* 0x000fcc0008000000 */
.L_x_21:
[----:B------:R-:W-:-:S04]  /*20b0*/  UIADD3 UR17, UR4, 0x1, URZ ;  /* 0x0000000104117890 */ /* 0x000fc8000fffe03f */
[----:B------:R-:W-:-:S04]  /*20c0*/  UISETP.NE.AND UP0, UPT, UR17, 0x3, UPT ;  /* 0x000000031100788c */ /* 0x000fc8000bf05270 */
[----:B------:R-:W-:Y:S02]  /*20d0*/  USEL UR8, URZ, 0x1, UP0 ;  /* 0x000000013f087887 */ /* 0x000fe40008000000 */
[----:B------:R-:W-:Y:S02]  /*20e0*/  USEL UR17, UR17, URZ, UP0 ;  /* 0x0000003f11117287 */ /* 0x000fe40008000000 */
[----:B------:R-:W-:-:S06]  /*20f0*/  ULOP3.LUT UR8, UR5, UR8, URZ, 0x3c, !UPT ;  /* 0x0000000805087292 */ /* 0x000fcc000f8e3c3f */
[----:B------:R-:W-:Y:S01]  /*2100*/  IMAD.U32 R19, RZ, RZ, UR8 ;  /* 0x00000008ff137e24 */ /* 0x000fe2000f8e00ff */
[----:B------:R-:W-:-:S06]  /*2110*/  UMOV UR8, 0x1 ;  /* 0x0000000100087882 */ /* 0x000fcc0000000000 */
.L_x_16:
[----:B------:R-:W-:-:S06]  /*2120*/  UISETP.GE.AND UP0, UPT, UR14, 0x1, UPT ;  /* 0x000000010e00788c */ /* 0x000fcc000bf06270 */
[----:B------:R-:W-:-:S13]  /*2130*/  PLOP3.LUT P0, PT, PT, PT, UP0, 0x80, 0x0 ;  /* 0x000000000000781c */ /* 0x000fda0003f0f008 */
[----:B------:R-:W-:Y:S05]  /*2140*/  @!P0 BRA `(.L_x_22) ;  /* 0x0000000400f08947 */ /* 0x000fea0003800000 */
[----:B01----:R-:W-:Y:S01]  /*2150*/  IMAD.U32 R16, RZ, RZ, UR14 ;  /* 0x0000000eff107e24 */ /* 0x003fe2000f8e00ff */
[----:B------:R-:W-:Y:S01]  /*2160*/  UMOV UR20, UR4 ;  /* 0x0000000400147c82 */ /* 0x000fe20008000000 */
[----:B------:R-:W-:-:S05]  /*2170*/  ULDC UR24, c[0x0][0x50c] ;  /* 0x0001430000187ab9 */ /* 0x000fca0000000800 */
.L_x_30:
[----:B------:R-:W-:-:S13]  /*2180*/  ISETP.NE.AND P1, PT, R146, 0x3, PT ;  /* 0x000000039200780c */ /* 0x000fda0003f25270 */
[----:B01----:R-:W-:Y:S05]  /*2190*/  @!P1 BRA `(.L_x_23) ;  /* 0x0000000000049947 */ /* 0x003fea0003800000 */
[----:B------:R-:W-:Y:S01]  /*21a0*/  BPT.TRAP 0x1 ;  /* 0x000000040000795c */ /* 0x000fe20000300000 */
.L_x_23:
[----:B------:R-:W-:Y:S01]  /*21b0*/  ULEA UR9, UR17, UR12, 0x3 ;  /* 0x0000000c11097291 */ /* 0x000fe2000f8e183f */
[----:B------:R-:W-:-:S08]  /*21c0*/  SHF.L.U32 R17, R19, 0x1f, RZ ;  /* 0x0000001f13117819 */ /* 0x000fd000000006ff */
[----:B------:R0:W1:Y:S01]  /*21d0*/  SYNCS.PHASECHK.TRANS64.TRYWAIT P0, [UR9], R17 ;  /* 0x00000011ff0075a7 */ /* 0x0000620008000149 */
[----:B------:R-:W-:Y:S05]  /*21e0*/  @!P1 BRA `(.L_x_24) ;  /* 0x0000000000049947 */ /* 0x000fea0003800000 */
[----:B------:R-:W-:Y:S01]  /*21f0*/  BPT.TRAP 0x1 ;  /* 0x000000040000795c */ /* 0x000fe20000300000 */
.L_x_24:
[----:B-1----:R-:W-:Y:S05]  /*2200*/  @P0 BRA `(.L_x_25) ;  /* 0x0000000000080947 */ /* 0x002fea0003800000 */
[----:B------:R-:W1:Y:S02]  /*2210*/  SYNCS.PHASECHK.TRANS64.TRYWAIT P0, [UR9], R17 ;  /* 0x00000011ff0075a7 */ /* 0x000e640008000149 */
[----:B-1----:R-:W-:Y:S05]  /*2220*/  @!P0 BRA `(.L_x_26) ;  /* 0x0000006800dc8947 */ /* 0x002fea0003800000 */
.L_x_25:
[----:B------:R-:W-:Y:S01]  /*2230*/  UIADD3 UR9, UR12, 0x100, URZ ;  /* 0x000001000c097890 */ /* 0x000fe2000fffe03f */
[----:B------:R-:W-:Y:S01]  /*2240*/  WARPGROUP.ARRIVE ;  /* 0x00000000000079c5 */ /* 0x000fe20000000000 */
[----:B------:R-:W-:Y:S02]  /*2250*/  UIADD3 UR10, UR12, 0x1900, URZ ;  /* 0x000019000c0a7890 */ /* 0x000fe4000fffe03f */
[----:B------:R-:W-:Y:S02]  /*2260*/  UISETP.NE.AND UP0, UPT, UR7, URZ, UPT ;  /* 0x0000003f0700728c */ /* 0x000fe4000bf05270 */
[----:B------:R-:W-:Y:S02]  /*2270*/  USHF.R.U32.HI UR9, URZ, 0x4, UR9 ;  /* 0x000000043f097899 */ /* 0x000fe40008011609 */
[----:B------:R-:W-:Y:S02]  /*2280*/  USHF.R.U32.HI UR10, URZ, 0x4, UR10 ;  /* 0x000000043f0a7899 */ /* 0x000fe4000801160a */
[----:B------:R-:W-:-:S02]  /*2290*/  USEL UR8, UR8, URZ, !UP0 ;  /* 0x0000003f08087287 */ /* 0x000fc4000c000000 */
[----:B------:R-:W-:Y:S02]  /*22a0*/  ULOP3.LUT UR9, UR9, 0x3fff, URZ, 0xc0, !UPT ;  /* 0x00003fff09097892 */ /* 0x000fe4000f8ec03f */
[----:B------:R-:W-:Y:S02]  /*22b0*/  ULOP3.LUT UR10, UR10, 0x3fff, URZ, 0xc0, !UPT ;  /* 0x00003fff0a0a7892 */ /* 0x000fe4000f8ec03f */
[----:B------:R-:W-:Y:S02]  /*22c0*/  UISETP.NE.U32.AND UP0, UPT, UR8, URZ, UPT ;  /* 0x0000003f0800728c */ /* 0x000fe4000bf05070 */
[----:B------:R-:W-:Y:S02]  /*22d0*/  ULOP3.LUT UR8, UR9, 0x10000, URZ, 0xfc, !UPT ;  /* 0x0001000009087892 */ /* 0x000fe4000f8efc3f */
[----:B------:R-:W-:Y:S02]  /*22e0*/  ULOP3.LUT UR10, UR10, 0x10000, URZ, 0xfc, !UPT ;  /* 0x000100000a0a7892 */ /* 0x000fe4000f8efc3f */
[----:B------:R-:W-:-:S02]  /*22f0*/  ULEA UR8, UR17, UR8, 0x7 ;  /* 0x0000000811087291 */ /* 0x000fc4000f8e383f */
[----:B------:R-:W-:Y:S01]  /*2300*/  ULEA UR10, UR17, UR10, 0x8 ;  /* 0x0000000a110a7291 */ /* 0x000fe2000f8e403f */
[----:B------:R-:W-:Y:S01]  /*2310*/  UMOV UR9, 0xc0000010 ;  /* 0xc000001000097882 */ /* 0x000fe20000000000 */
[----:B------:R-:W-:Y:S01]  /*2320*/  UMOV UR11, 0xc0000010 ;  /* 0xc0000010000b7882 */ /* 0x000fe20000000000 */
[----:B------:R-:W-:-:S06]  /*2330*/  UIADD3 UR6, UR6, 0x1, URZ ;  /* 0x0000000106067890 */ /* 0x000fcc000fffe03f */
[----:B------:R-:W-:Y:S01]  /*2340*/  QGMMA.64x128x32.F32.E4M3.E4M3 R24, gdesc[UR8], R24, UP0, gsb0 ;  /* 0x01e00000081879f3 */ /* 0x000fe2000b800818 */
[----:B------:R-:W-:-:S04]  /*2350*/  UISETP.NE.AND UP0, UPT, UR6, UR24, UPT ;  /* 0x000000180600728c */ /* 0x000fc8000bf05270 */
[----:B------:R-:W-:-:S06]  /*2360*/  USEL UR7, URZ, 0x1, UP0 ;  /* 0x000000013f077887 */ /* 0x000fcc0008000000 */
[----:B------:R-:W-:Y:S01]  /*2370*/  ISETP.NE.AND P0, PT, RZ, UR7, PT ;  /* 0x00000007ff007c0c */ /* 0x000fe2000bf05270 */
[----:B------:R-:W-:-:S12]  /*2380*/  WARPGROUP.DEPBAR.LE gsb0, 0x1 ;  /* 0x00008000000079c5 */ /* 0x000fd80000010100 */
[----:B------:R-:W-:Y:S05]  /*2390*/  @!P0 BRA `(.L_x_27) ;  /* 0x0000000400088947 */ /* 0x000fea0003800000 */
[----:B------:R-:W-:Y:S02]  /*23a0*/  WARPGROUP.DEPBAR.LE gsb0, 0x0 ;  /* 0x00008000000079c5 */ /* 0x000fe40000010000 */
[----:B------:R-:W-:-:S01]  /*23b0*/  FADD R149, R24, R149 ;  /* 0x0000009518957221 */ /* 0x000fc20000000000 */
[----:B------:R-:W-:Y:S01]  /*23c0*/  FADD R144, R25, R144 ;  /* 0x0000009019907221 */ /* 0x000fe20000000000 */
        /* <DEDUP_REMOVED lines=62> */
[----:B------:R-:W-:-:S06]  /*27b0*/  UMOV UR6, URZ ;  /* 0x0000003f00067c82 */ /* 0x000fcc0008000000 */
.L_x_27:
[----:B------:R-:W-:Y:S05]  /*27c0*/  @!P1 BRA `(.L_x_28) ;  /* 0x0000000000049947 */ /* 0x000fea0003800000 */
[----:B------:R-:W-:Y:S01]  /*27d0*/  BPT.TRAP 0x1 ;  /* 0x000000040000795c */ /* 0x000fe20000300000 */
.L_x_28:
[----:B------:R-:W-:Y:S01]  /*27e0*/  ULEA UR8, UR20, UR12, 0x3 ;  /* 0x0000000c14087291 */ /* 0x000fe2000f8e183f */
[----:B------:R-:W-:-:S03]  /*27f0*/  ISETP.GT.U32.AND P0, PT, R7, 0x1, PT ;  /* 0x000000010700780c */ /* 0x000fc60003f04070 */
[----:B------:R-:W-:-:S04]  /*2800*/  UIADD3 UR8, UR8, 0x18, URZ ;  /* 0x0000001808087890 */ /* 0x000fc8000fffe03f */
[----:B------:R-:W-:-:S09]  /*2810*/  UPRMT UR8, URZ, 0x654, UR8 ;  /* 0x000006543f087896 */ /* 0x000fd20008000008 */
[----:B------:R-:W-:Y:S01]  /*2820*/  SYNCS.ARRIVE.TRANS64.RED.A1T0 RZ, [UR8], RZ ;  /* 0x000000ffffff79a7 */ /* 0x000fe20008100408 */
[----:B------:R-:W-:Y:S05]  /*2830*/  @P0 BRA `(.L_x_29) ;  /* 0x0000000000040947 */ /* 0x000fea0003800000 */
[----:B------:R-:W-:Y:S01]  /*2840*/  BPT.TRAP 0x1 ;  /* 0x000000040000795c */ /* 0x000fe20000300000 */
.L_x_29:
[----:B------:R-:W-:Y:S01]  /*2850*/  UIADD3 UR17, UR17, 0x1, URZ ;  /* 0x0000000111117890 */ /* 0x000fe2000fffe03f */
[C---:B------:R-:W-:Y:S01]  /*2860*/  ISETP.GT.AND P0, PT, R16.reuse, 0x1, PT ;  /* 0x000000011000780c */ /* 0x040fe20003f04270 */
[----:B------:R-:W-:Y:S01]  /*2870*/  UIADD3 UR20, UR20, 0x1, URZ ;  /* 0x0000000114147890 */ /* 0x000fe2000fffe03f */
[----:B------:R-:W-:Y:S01]  /*2880*/  VIADD R16, R16, 0xffffffff ;  /* 0xffffffff10107836 */ /* 0x000fe20000000000 */
[----:B------:R-:W-:Y:S02]  /*2890*/  UISETP.NE.AND UP0, UPT, UR17, 0x3, UPT ;  /* 0x000000031100788c */ /* 0x000fe4000bf05270 */
[----:B------:R-:W-:Y:S02]  /*28a0*/  UISETP.NE.AND UP1, UPT, UR20, 0x3, UPT ;  /* 0x000000031400788c */ /* 0x000fe4000bf25270 */
[----:B------:R-:W-:Y:S02]  /*28b0*/  USEL UR8, URZ, 0x1, UP0 ;  /* 0x000000013f087887 */ /* 0x000fe40008000000 */
[----:B------:R-:W-:-:S02]  /*28c0*/  USEL UR17, UR17, URZ, UP0 ;  /* 0x0000003f11117287 */ /* 0x000fc40008000000 */
[----:B------:R-:W-:Y:S02]  /*28d0*/  USEL UR20, UR20, URZ, UP1 ;  /* 0x0000003f14147287 */ /* 0x000fe40008800000 */
[----:B------:R-:W-:Y:S01]  /*28e0*/  LOP3.LUT R19, R19, UR8, RZ, 0x3c, !PT ;  /* 0x0000000813137c12 */ /* 0x000fe2000f8e3cff */
[----:B------:R-:W-:Y:S01]  /*28f0*/  UMOV UR8, 0x1 ;  /* 0x0000000100087882 */ /* 0x000fe20000000000 */
[----:B------:R-:W-:Y:S08]  /*2900*/  @P0 BRA `(.L_x_30) ;  /* 0xfffffff8001c0947 */ /* 0x000ff0000383ffff */
.L_x_22:
[----:B------:R-:W-:Y:S01]  /*2910*/  UISETP.NE.AND UP0, UPT, UR6, URZ, UPT ;  /* 0x0000003f0600728c */ /* 0x000fe2000bf05270 */
[----:B01----:R-:W0:Y:S01]  /*2920*/  LDC R16, c[0x0][0x28c] ;  /* 0x0000a300ff107b82 */ /* 0x003e220000000800 */
[----:B------:R-:W-:Y:S02]  /*2930*/  IMAD.U32 R17, RZ, RZ, UR23 ;  /* 0x00000017ff117e24 */ /* 0x000fe4000f8e00ff */
[----:B------:R-:W-:-:S06]  /*2940*/  USEL UR6, URZ, 0x1, !UP0 ;  /* 0x000000013f067887 */ /* 0x000fcc000c000000 */
[----:B------:R-:W-:-:S13]  /*2950*/  ISETP.NE.AND P0, PT, RZ, UR6, PT ;  /* 0x00000006ff007c0c */ /* 0x000fda000bf05270 */
[----:B------:R-:W-:Y:S05]  /*2960*/  @!P0 BRA `(.L_x_31) ;  /* 0x0000000400048947 */ /* 0x000fea0003800000 */
[----:B------:R-:W-:Y:S02]  /*2970*/  WARPGROUP.DEPBAR.LE gsb0, 0x0 ;  /* 0x00008000000079c5 */ /* 0x000fe40000010000 */
[----:B------:R-:W-:Y:S01]  /*2980*/  FADD R149, R24, R149 ;  /* 0x0000009518957221 */ /* 0x000fe20000000000 */
        /* <DEDUP_REMOVED lines=62> */
[----:B------:R-:W-:-:S07]  /*2d70*/  FADD R22, R22, R87 ;  /* 0x0000005716167221 */ /* 0x000fce0000000000 */
.L_x_31:
[----:B0-----:R-:W-:Y:S01]  /*2d80*/  ISETP.GE.AND P0, PT, R16, 0x1, PT ;  /* 0x000000011000780c */ /* 0x001fe20003f06270 */
[----:B------:R0:W-:Y:S01]  /*2d90*/  SYNCS.ARRIVE.TRANS64.A1T0 RZ, [R17+UR22], RZ ;  /* 0x000000ff11ff79a7 */ /* 0x0001e20008100016 */
[----:B------:R-:W-:-:S11]  /*2da0*/  WARPGROUP.DEPBAR.LE gsb0, 0x0 ;  /* 0x00008000000079c5 */ /* 0x000fd60000010000 */
[----:B------:R-:W-:Y:S05]  /*2db0*/  @!P0 BRA `(.L_x_32) ;  /* 0x0000000000388947 */ /* 0x000fea0003800000 */
[----:B------:R-:W-:-:S13]  /*2dc0*/  ISETP.NE.AND P0, PT, R146, 0x3, PT ;  /* 0x000000039200780c */ /* 0x000fda0003f05270 */
[----:B------:R-:W-:Y:S05]  /*2dd0*/  @!P0 BRA `(.L_x_33) ;  /* 0x0000000000048947 */ /* 0x000fea0003800000 */
[----:B------:R-:W-:Y:S01]  /*2de0*/  BPT.TRAP 0x1 ;  /* 0x000000040000795c */ /* 0x000fe20000300000 */
.L_x_33:
[----:B------:R-:W-:Y:S01]  /*2df0*/  UIADD3 UR8, UR14, UR4, URZ ;  /* 0x000000040e087290 */ /* 0x000fe2000fffe03f */
[----:B------:R-:W-:-:S03]  /*2e00*/  ISETP.GT.U32.AND P0, PT, R7, 0x1, PT ;  /* 0x000000010700780c */ /* 0x000fc60003f04070 */
[----:B------:R-:W-:-:S04]  /*2e10*/  UIMAD.WIDE.U32 UR6, UR8, -0x55555555, URZ ;  /* 0xaaaaaaab080678a5 */ /* 0x000fc8000f8e003f */
[----:B------:R-:W-:-:S04]  /*2e20*/  USHF.R.U32.HI UR6, URZ, 0x1, UR7 ;  /* 0x000000013f067899 */ /* 0x000fc80008011607 */
[----:B------:R-:W-:-:S04]  /*2e30*/  UIMAD UR8, UR6, -0x3, UR8 ;  /* 0xfffffffd060878a4 */ /* 0x000fc8000f8e0208 */
[----:B------:R-:W-:-:S04]  /*2e40*/  ULEA UR8, UR8, UR12, 0x3 ;  /* 0x0000000c08087291 */ /* 0x000fc8000f8e183f */
[----:B------:R-:W-:-:S04]  /*2e50*/  UIADD3 UR8, UR8, 0x18, URZ ;  /* 0x0000001808087890 */ /* 0x000fc8000fffe03f */
[----:B------:R-:W-:-:S09]  /*2e60*/  UPRMT UR8, URZ, 0x654, UR8 ;  /* 0x000006543f087896 */ /* 0x000fd20008000008 */
[----:B------:R-:W-:Y:S01]  /*2e70*/  SYNCS.ARRIVE.TRANS64.RED.A1T0 RZ, [UR8], RZ ;  /* 0x000000ffffff79a7 */ /* 0x000fe20008100408 */
[----:B------:R-:W-:Y:S05]  /*2e80*/  @P0 BRA `(.L_x_32) ;  /* 0x0000000000040947 */ /* 0x000fea0003800000 */
[----:B------:R-:W-:Y:S01]  /*2e90*/  BPT.TRAP 0x1 ;  /* 0x000000040000795c */ /* 0x000fe20000300000 */
.L_x_32:
[----:B------:R-:W-:Y:S01]  /*2ea0*/  SHF.L.U32 R16, R148, 0x1f, RZ ;  /* 0x0000001f94107819 */ /* 0x000fe200000006ff */
[----:B------:R-:W-:Y:S01]  /*2eb0*/  UIADD3 UR4, UR21, UR4, URZ ;  /* 0x0000000415047290 */ /* 0x000fe2000fffe03f */
[----:B------:R-:W1:Y:S01]  /*2ec0*/  LDC R32, c[0x0][0x288] ;  /* 0x0000a200ff207b82 */ /* 0x000e620000000800 */
[----:B------:R-:W-:Y:S01]  /*2ed0*/  UISETP.GE.U32.AND UP1, UPT, UR21, 0x3, UPT ;  /* 0x000000031500788c */ /* 0x000fe2000bf26070 */
[----:B------:R-:W-:Y:S01]  /*2ee0*/  IMAD.SHL.U32 R26, R11, 0x2, RZ ;  /* 0x000000020b1a7824 */ /* 0x000fe200078e00ff */
[----:B------:R-:W-:Y:S02]  /*2ef0*/  UISETP.GT.U32.AND UP0, UPT, UR4, 0x2, UPT ;  /* 0x000000020400788c */ /* 0x000fe4000bf04070 */
[----:B------:R-:W-:Y:S02]  /*2f00*/  UIMAD.WIDE.U32 UR6, UR4, -0x55555555, URZ ;  /* 0xaaaaaaab040678a5 */ /* 0x000fe4000f8e003f */
[----:B------:R-:W-:Y:S01]  /*2f10*/  UISETP.LT.U32.AND UP0, UPT, UR21, 0x3, UP0 ;  /* 0x000000031500788c */ /* 0x000fe20008701070 */
[----:B------:R-:W2:Y:S01]  /*2f20*/  SYNCS.PHASECHK.TRANS64.TRYWAIT P0, [UR15+0x8], R16 ;  /* 0x00000810ff0075a7 */ /* 0x000ea2000800014f */
[----:B------:R-:W-:Y:S01]  /*2f30*/  USHF.R.U32.HI UR6, URZ, 0x1, UR7 ;  /* 0x000000013f067899 */ /* 0x000fe20008011607 */
[----:B------:R-:W-:Y:S01]  /*2f40*/  SHF.R.S32.HI R27, RZ, 0x1f, R26 ;  /* 0x0000001fff1b7819 */ /* 0x000fe2000001141a */
[----:B------:R-:W-:-:S02]  /*2f50*/  USEL UR8, URZ, 0x1, !UP0 ;  /* 0x000000013f087887 */ /* 0x000fc4000c000000 */
[----:B------:R-:W-:Y:S02]  /*2f60*/  UIMAD UR4, UR6, -0x3, UR4 ;  /* 0xfffffffd060478a4 */ /* 0x000fe4000f8e0204 */
[----:B------:R-:W-:-:S04]  /*2f70*/  ULOP3.LUT UR5, UR5, UR8, URZ, 0x3c, !UPT ;  /* 0x0000000805057292 */ /* 0x000fc8000f8e3c3f */
[----:B------:R-:W-:Y:S01]  /*2f80*/  @UP1 ULOP3.LUT UR5, UR5, 0x1, UR6, 0x78, !UPT ;  /* 0x0000000105051892 */ /* 0x000fe2000f8e7806 */
[----:B-12---:R-:W-:Y:S11]  /*2f90*/  @!P0 BRA `(.L_x_34) ;  /* 0x0000005c00988947 */ /* 0x006ff60003800000 */
.L_x_191:
[----:B------:R-:W-:Y:S01]  /*2fa0*/  IMAD.SHL.U32 R28, R6, 0x40, RZ ;  /* 0x00000040061c7824 */ /* 0x000fe200078e00ff */
[----:B------:R-:W-:Y:S01]  /*2fb0*/  ULDC UR8, c[0x0][0x284] ;  /* 0x0000a10000087ab9 */ /* 0x000fe20000000800 */
[----:B------:R-:W-:Y:S01]  /*2fc0*/  IMAD.SHL.U32 R29, R5, 0x80, RZ ;  /* 0x00000080051d7824 */ /* 0x000fe200078e00ff */
[----:B------:R-:W-:Y:S01]  /*2fd0*/  SHF.R.S32.HI R34, RZ, 0x1f, R4 ;  /* 0x0000001fff227819 */ /* 0x000fe20000011404 */
[----:B------:R-:W-:Y:S01]  /*2fe0*/  ULDC.64 UR6, c[0x0][0x5d0] ;  /* 0x0001740000067ab9 */ /* 0x000fe20000000a00 */
[----:B------:R-:W-:Y:S01]  /*2ff0*/  ISETP.GE.AND P0, PT, R28, UR8, PT ;  /* 0x000000081c007c0c */ /* 0x000fe2000bf06270 */
[----:B0-----:R-:W-:Y:S01]  /*3000*/  IMAD.WIDE.U32 R16, R4, UR6, R26 ;  /* 0x0000000604107c25 */ /* 0x001fe2000f8e001a */
[----:B------:R-:W-:Y:S02]  /*3010*/  SHF.R.S32.HI R33, RZ, 0x1f, R29 ;  /* 0x0000001fff217819 */ /* 0x000fe4000001141d */
[C---:B------:R-:W-:Y:S01]  /*3020*/  ISETP.GE.OR P0, PT, R29.reuse, R32, P0 ;  /* 0x000000201d00720c */ /* 0x040fe20000706670 */
[----:B------:R-:W-:Y:S01]  /*3030*/  IMAD R5, R34, UR6, RZ ;  /* 0x0000000622057c24 */ /* 0x000fe2000f8e02ff */
[----:B------:R-:W-:-:S03]  /*3040*/  IADD3 R16, P1, R29, R16, RZ ;  /* 0x000000101d107210 */ /* 0x000fc60007f3e0ff */
[----:B------:R-:W-:-:S05]  /*3050*/  IMAD R5, R4, UR7, R5 ;  /* 0x0000000704057c24 */ /* 0x000fca000f8e0205 */
[----:B------:R-:W-:-:S03]  /*3060*/  IADD3.X R17, R33, R17, R5, P1, !PT ;  /* 0x0000001121117210 */ /* 0x000fc60000ffe405 */
[----:B------:R-:W-:Y:S05]  /*3070*/  @P0 BRA `(.L_x_35) ;  /* 0x0000004400b80947 */ /* 0x000fea0003800000 */
[----:B------:R-:W0:Y:S01]  /*3080*/  LDC.64 R30, c[0x0][0x5c8] ;  /* 0x00017200ff1e7b82 */ /* 0x000e220000000a00 */
[----:B------:R-:W-:Y:S01]  /*3090*/  IMAD.WIDE R24, R6, 0x40, R14 ;  /* 0x0000004006187825 */ /* 0x000fe200078e020e */
[----:B------:R-:W-:Y:S01]  /*30a0*/  ULDC.64 UR6, c[0x0][0x5c0] ;  /* 0x0001700000067ab9 */ /* 0x000fe20000000a00 */
[----:B------:R-:W-:Y:S02]  /*30b0*/  BSSY B0, `(.L_x_35) ;  /* 0x000046a000007945 */ /* 0x000fe40003800000 */
[----:B------:R-:W-:-:S04]  /*30c0*/  IMAD R6, R11, -0x2, R32 ;  /* 0xfffffffe0b067824 */ /* 0x000fc800078e0220 */
[----:B------:R-:W-:Y:S02]  /*30d0*/  IMAD.IADD R6, R6, 0x1, -R29 ;  /* 0x0000000106067824 */ /* 0x000fe400078e0a1d */
[-C--:B0-----:R-:W-:Y:S02]  /*30e0*/  IMAD R5, R25, R30.reuse, RZ ;  /* 0x0000001e19057224 */ /* 0x081fe400078e02ff */
[----:B------:R-:W-:-:S04]  /*30f0*/  IMAD.WIDE.U32 R16, R24, R30, R16 ;  /* 0x0000001e18107225 */ /* 0x000fc800078e0010 */
[----:B------:R-:W-:Y:S01]  /*3100*/  IMAD R19, R24, R31, R5 ;  /* 0x0000001f18137224 */ /* 0x000fe200078e0205 */
[----:B------:R-:W-:Y:S02]  /*3110*/  LEA R5, P0, R30, R16, 0x3 ;  /* 0x000000101e057211 */ /* 0x000fe400078018ff */
[----:B------:R-:W-:Y:S01]  /*3120*/  IADD3 R18, P1, R16, UR6, RZ ;  /* 0x0000000610127c10 */ /* 0x000fe2000ff3e0ff */
[----:B------:R-:W-:Y:S01]  /*3130*/  IMAD.IADD R19, R17, 0x1, R19 ;  /* 0x0000000111137824 */ /* 0x000fe200078e0213 */
[----:B------:R-:W-:-:S04]  /*3140*/  IADD3 R16, P3, R5, UR6, RZ ;  /* 0x0000000605107c10 */ /* 0x000fc8000ff7e0ff */
[----:B------:R-:W-:Y:S01]  /*3150*/  LEA.HI.X R5, R30, R19, R31, 0x3, P0 ;  /* 0x000000131e057211 */ /* 0x000fe200000f1c1f */
[----:B------:R-:W-:Y:S01]  /*3160*/  IMAD.IADD R30, R13, 0x1, -R28 ;  /* 0x000000010d1e7824 */ /* 0x000fe200078e0a1c */
[----:B-----5:R-:W-:Y:S02]  /*3170*/  FSETP.NEU.AND P0, PT, R12, RZ, PT ;  /* 0x000000ff0c00720b */ /* 0x020fe40003f0d000 */
[----:B------:R-:W-:Y:S02]  /*3180*/  IADD3.X R19, R19, UR7, RZ, P1, !PT ;  /* 0x0000000713137c10 */ /* 0x000fe40008ffe4ff */
[----:B------:R-:W-:-:S09]  /*3190*/  IADD3.X R17, R5, UR7, RZ, P3, !PT ;  /* 0x0000000705117c10 */ /* 0x000fd20009ffe4ff */
[----:B------:R-:W-:Y:S05]  /*31a0*/  @!P0 BRA `(.L_x_36) ;  /* 0x0000003400608947 */ /* 0x000fea0003800000 */
[----:B------:R-:W-:Y:S01]  /*31b0*/  ULDC.64 UR6, c[0x0][0x5b8] ;  /* 0x00016e0000067ab9 */ /* 0x000fe20000000a00 */
[----:B------:R-:W-:Y:S01]  /*31c0*/  ULDC.64 UR8, c[0x0][0x5a8] ;  /* 0x00016a0000087ab9 */ /* 0x000fe20000000a00 */
[----:B------:R-:W-:Y:S01]  /*31d0*/  IMAD.WIDE.U32 R26, R4, UR6, R26 ;  /* 0x00000006041a7c25 */ /* 0x000fe2000f8e001a */
[----:B------:R-:W-:Y:S01]  /*31e0*/  BSSY B1, `(.L_x_37) ;  /* 0x0000010000017945 */ /* 0x000fe20003800000 */
[----:B------:R-:W-:Y:S02]  /*31f0*/  PRMT R28, RZ, 0x7610, R28 ;  /* 0x00007610ff1c7816 */ /* 0x000fe4000000001c */
[----:B------:R-:W-:Y:S01]  /*3200*/  IMAD R5, R34, UR6, RZ ;  /* 0x0000000622057c24 */ /* 0x000fe2000f8e02ff */
[----:B------:R-:W-:-:S03]  /*3210*/  IADD3 R26, P0, R29, R26, RZ ;  /* 0x0000001a1d1a7210 */ /* 0x000fc60007f1e0ff */
[----:B------:R-:W-:Y:S01]  /*3220*/  IMAD R5, R4, UR7, R5 ;  /* 0x0000000704057c24 */ /* 0x000fe2000f8e0205 */
[----:B------:R-:W-:Y:S02]  /*3230*/  ULDC.64 UR6, c[0x0][0x5b0] ;  /* 0x00016c0000067ab9 */ /* 0x000fe40000000a00 */
[----:B------:R-:W-:Y:S02]  /*3240*/  IMAD R29, R25, UR6, RZ ;  /* 0x00000006191d7c24 */ /* 0x000fe4000f8e02ff */
[----:B------:R-:W-:Y:S02]  /*3250*/  IADD3.X R27, R33, R27, R5, P0, !PT ;  /* 0x0000001b211b7210 */ /* 0x000fe400007fe405 */
[----:B------:R-:W-:Y:S01]  /*3260*/  ISETP.GE.AND P0, PT, R30, 0x1, PT ;  /* 0x000000011e00780c */ /* 0x000fe20003f06270 */
[C---:B------:R-:W-:Y:S02]  /*3270*/  IMAD R29, R24.reuse, UR7, R29 ;  /* 0x00000007181d7c24 */ /* 0x040fe4000f8e021d */
[----:B------:R-:W-:Y:S01]  /*3280*/  IMAD.WIDE.U32 R4, R24, UR6, R26 ;  /* 0x0000000618047c25 */ /* 0x000fe2000f8e001a */
[----:B------:R-:W-:-:S02]  /*3290*/  ISETP.LT.OR P4, PT, R6, 0x1, !P0 ;  /* 0x000000010600780c */ /* 0x000fc40004781670 */
[----:B------:R-:W-:-:S04]  /*32a0*/  IADD3 R4, P1, R4, UR8, RZ ;  /* 0x0000000804047c10 */ /* 0x000fc8000ff3e0ff */
[----:B------:R-:W-:-:S07]  /*32b0*/  IADD3.X R5, R5, UR9, R29, P1, !PT ;  /* 0x0000000905057c10 */ /* 0x000fce0008ffe41d */
[----:B------:R-:W-:Y:S05]  /*32c0*/  @P4 BRA `(.L_x_38) ;  /* 0x0000000000044947 */ /* 0x000fea0003800000 */
[----:B------:R0:W5:Y:S02]  /*32d0*/  LDG.E.U8 R28, desc[UR18][R4.64] ;  /* 0x00000012041c7981 */ /* 0x000164000c1e1100 */
.L_x_38:
[----:B------:R-:W-:Y:S05]  /*32e0*/  BSYNC B1 ;  /* 0x0000000000017941 */ /* 0x000fea0003800000 */
.L_x_37:
[----:B-----5:R-:W-:Y:S01]  /*32f0*/  LOP3.LUT R28, R28, 0xff, RZ, 0xc0, !PT ;  /* 0x000000ff1c1c7812 */ /* 0x020fe200078ec0ff */
[----:B------:R-:W-:Y:S01]  /*3300*/  BSSY B1, `(.L_x_39) ;  /* 0x000000b000017945 */ /* 0x000fe20003800000 */
[----:B------:R-:W-:Y:S02]  /*3310*/  ISETP.LT.OR P3, PT, R6, 0x2, !P0 ;  /* 0x000000020600780c */ /* 0x000fe40004761670 */
[----:B------:R-:W-:-:S05]  /*3320*/  F2FP.F16.E4M3.UNPACK_B R28, R28 ;  /* 0x0000001cff1c723e */ /* 0x000fca00020006ff */
[----:B------:R-:W-:-:S05]  /*3330*/  HADD2.F32 R29, -RZ, R28.H0_H0 ;  /* 0x2000001cff1d7230 */ /* 0x000fca0000004100 */
[----:B------:R-:W-:-:S04]  /*3340*/  FMUL R28, R29, R12 ;  /* 0x0000000c1d1c7220 */ /* 0x000fc80000400000 */
[----:B------:R-:W-:-:S05]  /*3350*/  FFMA R28, R149, R10, R28 ;  /* 0x0000000a951c7223 */ /* 0x000fca000000001c */
[----:B------:R-:W-:Y:S02]  /*3360*/  F2FP.SATFINITE.E4M3.F32.PACK_AB_MERGE_C R29, RZ, R28, RZ ;  /* 0x0000001cff1d723e */ /* 0x000fe400048070ff */
[----:B------:R-:W-:-:S03]  /*3370*/  PRMT R28, RZ, 0x7610, R28 ;  /* 0x00007610ff1c7816 */ /* 0x000fc6000000001c */
[----:B------:R1:W-:Y:S01]  /*3380*/  @!P4 STG.E.U8 desc[UR18][R18.64], R29 ;  /* 0x0000001d1200c986 */ /* 0x0003e2000c101112 */
[----:B------:R-:W-:Y:S05]  /*3390*/  @P3 BRA `(.L_x_40) ;  /* 0x0000000000043947 */ /* 0x000fea0003800000 */
[----:B------:R2:W5:Y:S02]  /*33a0*/  LDG.E.U8 R28, desc[UR18][R4.64+0x1] ;  /* 0x00000112041c7981 */ /* 0x000564000c1e1100 */
.L_x_40:
[----:B------:R-:W-:Y:S05]  /*33b0*/  BSYNC B1 ;  /* 0x0000000000017941 */ /* 0x000fea0003800000 */
.L_x_39:
[----:B-----5:R-:W-:Y:S01]  /*33c0*/  LOP3.LUT R28, R28, 0xff, RZ, 0xc0, !PT ;  /* 0x000000ff1c1c7812 */ /* 0x020fe200078ec0ff */
[----:B------:R-:W-:Y:S01]  /*33d0*/  BSSY B1, `(.L_x_41) ;  /* 0x0000013000017945 */ /* 0x000fe20003800000 */
[----:B------:R-:W-:Y:S02]  /*33e0*/  IADD3 R31, P1, R24, 0x8, RZ ;  /* 0x00000008181f7810 */ /* 0x000fe40007f3e0ff */
[----:B------:R-:W-:-:S03]  /*33f0*/  F2FP.F16.E4M3.UNPACK_B R28, R28 ;  /* 0x0000001cff1c723e */ /* 0x000fc600020006ff */
[----:B------:R-:W-:Y:S01]  /*3400*/  IMAD.X R24, RZ, RZ, R25, P1 ;  /* 0x000000ffff187224 */ /* 0x000fe200008e0619 */
[----:B------:R-:W-:Y:S01]  /*3410*/  ISETP.GE.AND P1, PT, R30, 0x9, PT ;  /* 0x000000091e00780c */ /* 0x000fe20003f26270 */
[----:B-1----:R-:W-:Y:S02]  /*3420*/  HADD2.F32 R29, -RZ, R28.H0_H0 ;  /* 0x2000001cff1d7230 */ /* 0x002fe40000004100 */
[----:B------:R-:W-:Y:S01]  /*3430*/  IMAD R24, R24, UR6, RZ ;  /* 0x0000000618187c24 */ /* 0x000fe2000f8e02ff */
[----:B------:R-:W-:Y:S01]  /*3440*/  ISETP.LT.OR P5, PT, R6, 0x1, !P1 ;  /* 0x000000010600780c */ /* 0x000fe20004fa1670 */
[----:B------:R-:W-:-:S04]  /*3450*/  IMAD.WIDE.U32 R26, R31, UR6, R26 ;  /* 0x000000061f1a7c25 */ /* 0x000fc8000f8e001a */
[----:B------:R-:W-:Y:S01]  /*3460*/  FMUL R29, R29, R12 ;  /* 0x0000000c1d1d7220 */ /* 0x000fe20000400000 */
[----:B------:R-:W-:-:S03]  /*3470*/  IMAD R31, R31, UR7, R24 ;  /* 0x000000071f1f7c24 */ /* 0x000fc6000f8e0218 */
[----:B------:R-:W-:Y:S01]  /*3480*/  FFMA R29, R144, R10, R29 ;  /* 0x0000000a901d7223 */ /* 0x000fe2000000001d */
[----:B------:R-:W-:Y:S02]  /*3490*/  IADD3 R24, P4, R26, UR8, RZ ;  /* 0x000000081a187c10 */ /* 0x000fe4000ff9e0ff */
[----:B------:R-:W-:Y:S02]  /*34a0*/  PRMT R26, RZ, 0x7610, R26 ;  /* 0x00007610ff1a7816 */ /* 0x000fe4000000001a */
[----:B------:R-:W-:Y:S02]  /*34b0*/  F2FP.SATFINITE.E4M3.F32.PACK_AB_MERGE_C R29, RZ, R29, RZ ;  /* 0x0000001dff1d723e */ /* 0x000fe400048070ff */
[----:B------:R-:W-:-:S03]  /*34c0*/  IADD3.X R25, R27, UR9, R31, P4, !PT ;  /* 0x000000091b197c10 */ /* 0x000fc6000a7fe41f */
[----:B------:R1:W-:Y:S01]  /*34d0*/  @!P3 STG.E.U8 desc[UR18][R18.64+0x1], R29 ;  /* 0x0000011d1200b986 */ /* 0x0003e2000c101112 */
[----:B------:R-:W-:Y:S05]  /*34e0*/  @P5 BRA `(.L_x_42) ;  /* 0x0000000000045947 */ /* 0x000fea0003800000 */
[----:B------:R3:W5:Y:S02]  /*34f0*/  LDG.E.U8 R26, desc[UR18][R24.64] ;  /* 0x00000012181a7981 */ /* 0x000764000c1e1100 */
.L_x_42:
[----:B------:R-:W-:Y:S05]  /*3500*/  BSYNC B1 ;  /* 0x0000000000017941 */ /* 0x000fea0003800000 */
.L_x_41:
        /* <DEDUP_REMOVED lines=12> */
.L_x_44:
[----:B------:R-:W-:Y:S05]  /*35d0*/  BSYNC B1 ;  /* 0x0000000000017941 */ /* 0x000fea0003800000 */
.L_x_43:
[----:B-----5:R-:W-:Y:S01]  /*35e0*/  LOP3.LUT R26, R26, 0xff, RZ, 0xc0, !PT ;  /* 0x000000ff1a1a7812 */ /* 0x020fe200078ec0ff */
[----:B------:R-:W-:Y:S01]  /*35f0*/  BSSY B1, `(.L_x_45) ;  /* 0x000000b000017945 */ /* 0x000fe20003800000 */
[----:B------:R-:W-:Y:S02]  /*3600*/  ISETP.LT.OR P4, PT, R6, 0x9, !P0 ;  /* 0x000000090600780c */ /* 0x000fe40004781670 */
[----:B------:R-:W-:-:S05]  /*3610*/  F2FP.F16.E4M3.UNPACK_B R26, R26 ;  /* 0x0000001aff1a723e */ /* 0x000fca00020006ff */
[----:B----4-:R-:W-:Y:S01]  /*3620*/  HADD2.F32 R27, -RZ, R26.H0_H0 ;  /* 0x2000001aff1b7230 */ /* 0x010fe20000004100 */
[----:B------:R-:W-:-:S04]  /*3630*/  PRMT R26, RZ, 0x7610, R26 ;  /* 0x00007610ff1a7816 */ /* 0x000fc8000000001a */
[----:B------:R-:W-:-:S04]  /*3640*/  FMUL R27, R27, R12 ;  /* 0x0000000c1b1b7220 */ /* 0x000fc80000400000 */
[----:B------:R-:W-:-:S05]  /*3650*/  FFMA R27, R142, R10, R27 ;  /* 0x0000000a8e1b7223 */ /* 0x000fca000000001b */
[----:B------:R-:W-:-:S05]  /*3660*/  F2FP.SATFINITE.E4M3.F32.PACK_AB_MERGE_C R27, RZ, R27, RZ ;  /* 0x0000001bff1b723e */ /* 0x000fca00048070ff */
[----:B------:R4:W-:Y:S01]  /*3670*/  @!P3 STG.E.U8 desc[UR18][R16.64+0x1], R27 ;  /* 0x0000011b1000b986 */ /* 0x0009e2000c101112 */
[----:B------:R-:W-:Y:S05]  /*3680*/  @P4 BRA `(.L_x_46) ;  /* 0x0000000000044947 */ /* 0x000fea0003800000 */
[----:B------:R0:W5:Y:S02]  /*3690*/  LDG.E.U8 R26, desc[UR18][R4.64+0x8] ;  /* 0x00000812041a7981 */ /* 0x000164000c1e1100 */
.L_x_46:
[----:B------:R-:W-:Y:S05]  /*36a0*/  BSYNC B1 ;  /* 0x0000000000017941 */ /* 0x000fea0003800000 */
.L_x_45:
[----:B-----5:R-:W-:Y:S01]  /*36b0*/  LOP3.LUT R26, R26, 0xff, RZ, 0xc0, !PT ;  /* 0x000000ff1a1a7812 */ /* 0x020fe200078ec0ff */
[----:B------:R-:W-:Y:S01]  /*36c0*/  BSSY B1, `(.L_x_47) ;  /* 0x000000b000017945 */ /* 0x000fe20003800000 */
[----:B------:R-:W-:Y:S02]  /*36d0*/  ISETP.LT.OR P3, PT, R6, 0xa, !P0 ;  /* 0x0000000a0600780c */ /* 0x000fe40004761670 */
[----:B------:R-:W-:-:S05]  /*36e0*/  F2FP.F16.E4M3.UNPACK_B R26, R26 ;  /* 0x0000001aff1a723e */ /* 0x000fca00020006ff */
[----:B----4-:R-:W-:-:S05]  /*36f0*/  HADD2.F32 R27, -RZ, R26.H0_H0 ;  /* 0x2000001aff1b7230 */ /* 0x010fca0000004100 */
[----:B------:R-:W-:-:S04]  /*3700*/  FMUL R26, R27, R12 ;  /* 0x0000000c1b1a7220 */ /* 0x000fc80000400000 */
[----:B------:R-:W-:-:S05]  /*3710*/  FFMA R26, R145, R10, R26 ;  /* 0x0000000a911a7223 */ /* 0x000fca000000001a */
[----:B------:R-:W-:Y:S02]  /*3720*/  F2FP.SATFINITE.E4M3.F32.PACK_AB_MERGE_C R27, RZ, R26, RZ ;  /* 0x0000001aff1b723e */ /* 0x000fe400048070ff */
[----:B------:R-:W-:-:S03]  /*3730*/  PRMT R26, RZ, 0x7610, R26 ;  /* 0x00007610ff1a7816 */ /* 0x000fc6000000001a */
[----:B------:R4:W-:Y:S01]  /*3740*/  @!P4 STG.E.U8 desc[UR18][R18.64+0x8], R27 ;  /* 0x0000081b1200c986 */ /* 0x0009e2000c101112 */
[----:B------:R-:W-:Y:S05]  /*3750*/  @P3 BRA `(.L_x_48) ;  /* 0x0000000000043947 */ /* 0x000fea0003800000 */
[----:B------:R0:W5:Y:S02]  /*3760*/  LDG.E.U8 R26, desc[UR18][R4.64+0x9] ;  /* 0x00000912041a7981 */ /* 0x000164000c1e1100 */
.L_x_48:
[----:B------:R-:W-:Y:S05]  /*3770*/  BSYNC B1 ;  /* 0x0000000000017941 */ /* 0x000fea0003800000 */
.L_x_47:
        /* <DEDUP_REMOVED lines=12> */
.L_x_50:
[----:B------:R-:W-:Y:S05]  /*3840*/  BSYNC B1 ;  /* 0x0000000000017941 */ /* 0x000fea0003800000 */
.L_x_49:
        /* <DEDUP_REMOVED lines=12> */
.L_x_52:
[----:B------:R-:W-:Y:S05]  /*3910*/  BSYNC B1 ;  /* 0x0000000000017941 */ /* 0x000fea0003800000 */
.L_x_51:
        /* <DEDUP_REMOVED lines=12> */
.L_x_54:
[----:B------:R-:W-:Y:S05]  /*39e0*/  BSYNC B1 ;  /* 0x0000000000017941 */ /* 0x000fea0003800000 */
.L_x_53:
        /* <DEDUP_REMOVED lines=12> */
.L_x_56:
[----:B------:R-:W-:Y:S05]  /*3ab0*/  BSYNC B1 ;  /* 0x0000000000017941 */ /* 0x000fea0003800000 */
.L_x_55:
        /* <DEDUP_REMOVED lines=12> */
.L_x_58:
[----:B------:R-:W-:Y:S05]  /*3b80*/  BSYNC B1 ;  /* 0x0000000000017941 */ /* 0x000fea0003800000 */
.L_x_57:
        /* <DEDUP_REMOVED lines=12> */
.L_x_60:
[----:B------:R-:W-:Y:S05]  /*3c50*/  BSYNC B1 ;  /* 0x0000000000017941 */ /* 0x000fea0003800000 */
.L_x_59:
        /* <DEDUP_REMOVED lines=12> */
.L_x_62:
[----:B------:R-:W-:Y:S05]  /*3d20*/  BSYNC B1 ;  /* 0x0000000000017941 */ /* 0x000fea0003800000 */
.L_x_61:
        /* <DEDUP_REMOVED lines=12> */
.L_x_64:
[----:B------:R-:W-:Y:S05]  /*3df0*/  BSYNC B1 ;  /* 0x0000000000017941 */ /* 0x000fea0003800000 */
.L_x_63:
        /* <DEDUP_REMOVED lines=12> */
.L_x_66:
[----:B------:R-:W-:Y:S05]  /*3ec0*/  BSYNC B1 ;  /* 0x0000000000017941 */ /* 0x000fea0003800000 */
.L_x_65:
        /* <DEDUP_REMOVED lines=12> */
.L_x_68:
[----:B------:R-:W-:Y:S05]  /*3f90*/  BSYNC B1 ;  /* 0x0000000000017941 */ /* 0x000fea0003800000 */
.L_x_67:
        /* <DEDUP_REMOVED lines=12> */
.L_x_70:
[----:B------:R-:W-:Y:S05]  /*4060*/  BSYNC B1 ;  /* 0x0000000000017941 */ /* 0x000fea0003800000 */
.L_x_69:
        /* <DEDUP_REMOVED lines=12> */
.L_x_72:
[----:B------:R-:W-:Y:S05]  /*4130*/  BSYNC B1 ;  /* 0x0000000000017941 */ /* 0x000fea0003800000 */
.L_x_71:
        /* <DEDUP_REMOVED lines=12> */
.L_x_74:
[----:B------:R-:W-:Y:S05]  /*4200*/  BSYNC B1 ;  /* 0x0000000000017941 */ /* 0x000fea0003800000 */
.L_x_73:
        /* <DEDUP_REMOVED lines=12> */
.L_x_76:
[----:B------:R-:W-:Y:S05]  /*42d0*/  BSYNC B1 ;  /* 0x0000000000017941 */ /* 0x000fea0003800000 */
.L_x_75:
        /* <DEDUP_REMOVED lines=12> */
.L_x_78:
[----:B------:R-:W-:Y:S05]  /*43a0*/  BSYNC B1 ;  /* 0x0000000000017941 */ /* 0x000fea0003800000 */
.L_x_77:
        /* <DEDUP_REMOVED lines=12> */
.L_x_80:
[----:B------:R-:W-:Y:S05]  /*4470*/  BSYNC B1 ;  /* 0x0000000000017941 */ /* 0x000fea0003800000 */
.L_x_79:
        /* <DEDUP_REMOVED lines=12> */
.L_x_82:
[----:B------:R-:W-:Y:S05]  /*4540*/  BSYNC B1 ;  /* 0x0000000000017941 */ /* 0x000fea0003800000 */
.L_x_81:
        /* <DEDUP_REMOVED lines=12> */
.L_x_84:
[----:B------:R-:W-:Y:S05]  /*4610*/  BSYNC B1 ;  /* 0x0000000000017941 */ /* 0x000fea0003800000 */
.L_x_83:
        /* <DEDUP_REMOVED lines=12> */
.L_x_86:
[----:B------:R-:W-:Y:S05]  /*46e0*/  BSYNC B1 ;  /* 0x0000000000017941 */ /* 0x000fea0003800000 */
.L_x_85:
        /* <DEDUP_REMOVED lines=12> */
.L_x_88:
[----:B------:R-:W-:Y:S05]  /*47b0*/  BSYNC B1 ;  /* 0x0000000000017941 */ /* 0x000fea0003800000 */
.L_x_87:
        /* <DEDUP_REMOVED lines=12> */
.L_x_90:
[----:B------:R-:W-:Y:S05]  /*4880*/  BSYNC B1 ;  /* 0x0000000000017941 */ /* 0x000fea0003800000 */
.L_x_89:
        /* <DEDUP_REMOVED lines=12> */
.L_x_92:
[----:B------:R-:W-:Y:S05]  /*4950*/  BSYNC B1 ;  /* 0x0000000000017941 */ /* 0x000fea0003800000 */
.L_x_91:
        /* <DEDUP_REMOVED lines=12> */
.L_x_94:
[----:B------:R-:W-:Y:S05]  /*4a20*/  BSYNC B1 ;  /* 0x0000000000017941 */ /* 0x000fea0003800000 */
.L_x_93:
        /* <DEDUP_REMOVED lines=12> */
.L_x_96:
[----:B------:R-:W-:Y:S05]  /*4af0*/  BSYNC B1 ;  /* 0x0000000000017941 */ /* 0x000fea0003800000 */
.L_x_95:
        /* <DEDUP_REMOVED lines=12> */
.L_x_98:
[----:B------:R-:W-:Y:S05]  /*4bc0*/  BSYNC B1 ;  /* 0x0000000000017941 */ /* 0x000fea0003800000 */
.L_x_97:
        /* <DEDUP_REMOVED lines=12> */
.L_x_100:
[----:B------:R-:W-:Y:S05]  /*4c90*/  BSYNC B1 ;  /* 0x0000000000017941 */ /* 0x000fea0003800000 */
.L_x_99:
        /* <DEDUP_REMOVED lines=12> */
.L_x_102:
[----:B------:R-:W-:Y:S05]  /*4d60*/  BSYNC B1 ;  /* 0x0000000000017941 */ /* 0x000fea0003800000 */
.L_x_101:
        /* <DEDUP_REMOVED lines=12> */
.L_x_104:
[----:B------:R-:W-:Y:S05]  /*4e30*/  BSYNC B1 ;  /* 0x0000000000017941 */ /* 0x000fea0003800000 */
.L_x_103:
        /* <DEDUP_REMOVED lines=12> */
.L_x_106:
[----:B------:R-:W-:Y:S05]  /*4f00*/  BSYNC B1 ;  /* 0x0000000000017941 */ /* 0x000fea0003800000 */
.L_x_105:
        /* <DEDUP_REMOVED lines=12> */
.L_x_108:
[----:B------:R-:W-:Y:S05]  /*4fd0*/  BSYNC B1 ;  /* 0x0000000000017941 */ /* 0x000fea0003800000 */
.L_x_107:
        /* <DEDUP_REMOVED lines=12> */
.L_x_110:
[----:B------:R-:W-:Y:S05]  /*50a0*/  BSYNC B1 ;  /* 0x0000000000017941 */ /* 0x000fea0003800000 */
.L_x_109:
        /* <DEDUP_REMOVED lines=12> */
.L_x_112:
[----:B------:R-:W-:Y:S05]  /*5170*/  BSYNC B1 ;  /* 0x0000000000017941 */ /* 0x000fea0003800000 */
.L_x_111:
        /* <DEDUP_REMOVED lines=12> */
.L_x_114:
[----:B------:R-:W-:Y:S05]  /*5240*/  BSYNC B1 ;  /* 0x0000000000017941 */ /* 0x000fea0003800000 */
.L_x_113:
        /* <DEDUP_REMOVED lines=12> */
.L_x_116:
[----:B------:R-:W-:Y:S05]  /*5310*/  BSYNC B1 ;  /* 0x0000000000017941 */ /* 0x000fea0003800000 */
.L_x_115:
        /* <DEDUP_REMOVED lines=12> */
.L_x_118:
[----:B------:R-:W-:Y:S05]  /*53e0*/  BSYNC B1 ;  /* 0x0000000000017941 */ /* 0x000fea0003800000 */
.L_x_117:
        /* <DEDUP_REMOVED lines=12> */
.L_x_120:
[----:B------:R-:W-:Y:S05]  /*54b0*/  BSYNC B1 ;  /* 0x0000000000017941 */ /* 0x000fea0003800000 */
.L_x_119:
        /* <DEDUP_REMOVED lines=12> */
.L_x_122:
[----:B------:R-:W-:Y:S05]  /*5580*/  BSYNC B1 ;  /* 0x0000000000017941 */ /* 0x000fea0003800000 */
.L_x_121:
        /* <DEDUP_REMOVED lines=12> */
.L_x_124:
[----:B------:R-:W-:Y:S05]  /*5650*/  BSYNC B1 ;  /* 0x0000000000017941 */ /* 0x000fea0003800000 */
.L_x_123:
        /* <DEDUP_REMOVED lines=12> */
.L_x_126:
[----:B------:R-:W-:Y:S05]  /*5720*/  BSYNC B1 ;  /* 0x0000000000017941 */ /* 0x000fea0003800000 */
.L_x_125:
        /* <DEDUP_REMOVED lines=12> */
.L_x_128:
[----:B------:R-:W-:Y:S05]  /*57f0*/  BSYNC B1 ;  /* 0x0000000000017941 */ /* 0x000fea0003800000 */
.L_x_127:
        /* <DEDUP_REMOVED lines=12> */
.L_x_130:
[----:B------:R-:W-:Y:S05]  /*58c0*/  BSYNC B1 ;  /* 0x0000000000017941 */ /* 0x000fea0003800000 */
.L_x_129:
        /* <DEDUP_REMOVED lines=12> */
.L_x_132:
[----:B------:R-:W-:Y:S05]  /*5990*/  BSYNC B1 ;  /* 0x0000000000017941 */ /* 0x000fea0003800000 */
.L_x_131:
        /* <DEDUP_REMOVED lines=12> */
.L_x_134:
[----:B------:R-:W-:Y:S05]  /*5a60*/  BSYNC B1 ;  /* 0x0000000000017941 */ /* 0x000fea0003800000 */
.L_x_133:
        /* <DEDUP_REMOVED lines=12> */
.L_x_136:
[----:B------:R-:W-:Y:S05]  /*5b30*/  BSYNC B1 ;  /* 0x0000000000017941 */ /* 0x000fea0003800000 */
.L_x_135:
        /* <DEDUP_REMOVED lines=12> */
.L_x_138:
[----:B------:R-:W-:Y:S05]  /*5c00*/  BSYNC B1 ;  /* 0x0000000000017941 */ /* 0x000fea0003800000 */
.L_x_137:
        /* <DEDUP_REMOVED lines=12> */
.L_x_140:
[----:B------:R-:W-:Y:S05]  /*5cd0*/  BSYNC B1 ;  /* 0x0000000000017941 */ /* 0x000fea0003800000 */
.L_x_139:
        /* <DEDUP_REMOVED lines=12> */
.L_x_142:
[----:B------:R-:W-:Y:S05]  /*5da0*/  BSYNC B1 ;  /* 0x0000000000017941 */ /* 0x000fea0003800000 */
.L_x_141:
        /* <DEDUP_REMOVED lines=12> */
.L_x_144:
[----:B------:R-:W-:Y:S05]  /*5e70*/  BSYNC B1 ;  /* 0x0000000000017941 */ /* 0x000fea0003800000 */
.L_x_143:
        /* <DEDUP_REMOVED lines=12> */
.L_x_146:
[----:B------:R-:W-:Y:S05]  /*5f40*/  BSYNC B1 ;  /* 0x0000000000017941 */ /* 0x000fea0003800000 */
.L_x_145:
        /* <DEDUP_REMOVED lines=12> */
.L_x_148:
[----:B------:R-:W-:Y:S05]  /*6010*/  BSYNC B1 ;  /* 0x0000000000017941 */ /* 0x000fea0003800000 */
.L_x_147:
        /* <DEDUP_REMOVED lines=12> */
.L_x_150:
[----:B------:R-:W-:Y:S05]  /*60e0*/  BSYNC B1 ;  /* 0x0000000000017941 */ /* 0x000fea0003800000 */
.L_x_149:
        /* <DEDUP_REMOVED lines=12> */
.L_x_152:
[----:B------:R-:W-:Y:S05]  /*61b0*/  BSYNC B1 ;  /* 0x0000000000017941 */ /* 0x000fea0003800000 */
.L_x_151:
        /* <DEDUP_REMOVED lines=12> */
.L_x_154:
[----:B------:R-:W-:Y:S05]  /*6280*/  BSYNC B1 ;  /* 0x0000000000017941 */ /* 0x000fea0003800000 */
.L_x_153:
        /* <DEDUP_REMOVED lines=12> */
.L_x_156:
[----:B------:R-:W-:Y:S05]  /*6350*/  BSYNC B1 ;  /* 0x0000000000017941 */ /* 0x000fea0003800000 */
.L_x_155:
        /* <DEDUP_REMOVED lines=12> */
.L_x_158:
[----:B------:R-:W-:Y:S05]  /*6420*/  BSYNC B1 ;  /* 0x0000000000017941 */ /* 0x000fea0003800000 */
.L_x_157:
[----:B-----5:R-:W-:Y:S01]  /*6430*/  LOP3.LUT R26, R26, 0xff, RZ, 0xc0, !PT ;  /* 0x000000ff1a1a7812 */ /* 0x020fe200078ec0ff */
[----:B------:R-:W-:Y:S01]  /*6440*/  BSSY B1, `(.L_x_159) ;  /* 0x000000b000017945 */ /* 0x000fe20003800000 */
[----:B------:R-:W-:Y:S02]  /*6450*/  ISETP.LT.OR P0, PT, R6, 0x7a, !P0 ;  /* 0x0000007a0600780c */ /* 0x000fe40004701670 */
[----:B------:R-:W-:-:S05]  /*6460*/  F2FP.F16.E4M3.UNPACK_B R26, R26 ;  /* 0x0000001aff1a723e */ /* 0x000fca00020006ff */
[----:B----4-:R-:W-:-:S05]  /*6470*/  HADD2.F32 R27, -RZ, R26.H0_H0 ;  /* 0x2000001aff1b7230 */ /* 0x010fca0000004100 */
[----:B------:R-:W-:-:S04]  /*6480*/  FMUL R26, R27, R12 ;  /* 0x0000000c1b1a7220 */ /* 0x000fc80000400000 */
[----:B------:R-:W-:Y:S01]  /*6490*/  FFMA R26, R21, R10, R26 ;  /* 0x0000000a151a7223 */ /* 0x000fe2000000001a */
[----:B------:R-:W-:-:S04]  /*64a0*/  PRMT R21, RZ, 0x7610, R21 ;  /* 0x00007610ff157816 */ /* 0x000fc80000000015 */
[----:B------:R-:W-:-:S05]  /*64b0*/  F2FP.SATFINITE.E4M3.F32.PACK_AB_MERGE_C R27, RZ, R26, RZ ;  /* 0x0000001aff1b723e */ /* 0x000fca00048070ff */
[----:B------:R4:W-:Y:S01]  /*64c0*/  @!P4 STG.E.U8 desc[UR18][R18.64+0x78], R27 ;  /* 0x0000781b1200c986 */ /* 0x0009e2000c101112 */
[----:B------:R-:W-:Y:S05]  /*64d0*/  @P0 BRA `(.L_x_160) ;  /* 0x0000000000040947 */ /* 0x000fea0003800000 */
[----:B------:R0:W5:Y:S02]  /*64e0*/  LDG.E.U8 R21, desc[UR18][R4.64+0x79] ;  /* 0x0000791204157981 */ /* 0x000164000c1e1100 */
.L_x_160:
[----:B------:R-:W-:Y:S05]  /*64f0*/  BSYNC B1 ;  /* 0x0000000000017941 */ /* 0x000fea0003800000 */
.L_x_159:
[----:B-----5:R-:W-:Y:S01]  /*6500*/  LOP3.LUT R21, R21, 0xff, RZ, 0xc0, !PT ;  /* 0x000000ff15157812 */ /* 0x020fe200078ec0ff */
[----:B------:R-:W-:Y:S01]  /*6510*/  BSSY B1, `(.L_x_161) ;  /* 0x000000b000017945 */ /* 0x000fe20003800000 */
[----:B------:R-:W-:Y:S02]  /*6520*/  ISETP.LT.OR P3, PT, R6, 0x79, !P1 ;  /* 0x000000790600780c */ /* 0x000fe40004f61670 */
[----:B------:R-:W-:Y:S02]  /*6530*/  F2FP.F16.E4M3.UNPACK_B R21, R21 ;  /* 0x00000015ff15723e */ /* 0x000fe400020006ff */
[----:B0-2---:R-:W-:-:S03]  /*6540*/  PRMT R4, RZ, 0x7610, R4 ;  /* 0x00007610ff047816 */ /* 0x005fc60000000004 */
[----:B------:R-:W-:-:S05]  /*6550*/  HADD2.F32 R21, -RZ, R21.H0_H0 ;  /* 0x20000015ff157230 */ /* 0x000fca0000004100 */
[----:B------:R-:W-:-:S04]  /*6560*/  FMUL R21, R21, R12 ;  /* 0x0000000c15157220 */ /* 0x000fc80000400000 */
[----:B------:R-:W-:-:S05]  /*6570*/  FFMA R21, R20, R10, R21 ;  /* 0x0000000a14157223 */ /* 0x000fca0000000015 */
[----:B------:R-:W-:-:S05]  /*6580*/  F2FP.SATFINITE.E4M3.F32.PACK_AB_MERGE_C R21, RZ, R21, RZ ;  /* 0x00000015ff15723e */ /* 0x000fca00048070ff */
[----:B------:R0:W-:Y:S01]  /*6590*/  @!P0 STG.E.U8 desc[UR18][R18.64+0x79], R21 ;  /* 0x0000791512008986 */ /* 0x0001e2000c101112 */
[----:B------:R-:W-:Y:S05]  /*65a0*/  @P3 BRA `(.L_x_162) ;  /* 0x0000000000043947 */ /* 0x000fea0003800000 */
[----:B------:R2:W5:Y:S02]  /*65b0*/  LDG.E.U8 R4, desc[UR18][R24.64+0x78] ;  /* 0x0000781218047981 */ /* 0x000564000c1e1100 */
.L_x_162:
[----:B------:R-:W-:Y:S05]  /*65c0*/  BSYNC B1 ;  /* 0x0000000000017941 */ /* 0x000fea0003800000 */
.L_x_161:
        /* <DEDUP_REMOVED lines=12> */
.L_x_164:
[----:B------:R-:W-:Y:S05]  /*6690*/  BSYNC B1 ;  /* 0x0000000000017941 */ /* 0x000fea0003800000 */
.L_x_163:
[----:B------:R-:W-:Y:S05]  /*66a0*/  @P1 BRA `(.L_x_165) ;  /* 0x0000001000281947 */ /* 0x000fea0003800000 */
[----:B-----5:R-:W-:-:S04]  /*66b0*/  LOP3.LUT R4, R4, 0xff, RZ, 0xc0, !PT ;  /* 0x000000ff04047812 */ /* 0x020fc800078ec0ff */
[----:B------:R-:W-:-:S05]  /*66c0*/  F2FP.F16.E4M3.UNPACK_B R4, R4 ;  /* 0x00000004ff04723e */ /* 0x000fca00020006ff */
[----:B0-----:R-:W-:-:S05]  /*66d0*/  HADD2.F32 R5, -RZ, R4.H0_H0 ;  /* 0x20000004ff057230 */ /* 0x001fca0000004100 */
[----:B------:R-:W-:-:S04]  /*66e0*/  FMUL R5, R5, R12 ;  /* 0x0000000c05057220 */ /* 0x000fc80000400000 */
[----:B------:R-:W-:-:S05]  /*66f0*/  FFMA R5, R22, R10, R5 ;  /* 0x0000000a16057223 */ /* 0x000fca0000000005 */
[----:B------:R-:W-:-:S05]  /*6700*/  F2FP.SATFINITE.E4M3.F32.PACK_AB_MERGE_C R5, RZ, R5, RZ ;  /* 0x00000005ff05723e */ /* 0x000fca00048070ff */
[----:B------:R0:W-:Y:S01]  /*6710*/  STG.E.U8 desc[UR18][R16.64+0x79], R5 ;  /* 0x0000790510007986 */ /* 0x0001e2000c101112 */
[----:B------:R-:W-:Y:S05]  /*6720*/  BRA `(.L_x_165) ;  /* 0x0000001000087947 */ /* 0x000fea0003800000 */
.L_x_36:
[----:B------:R-:W-:Y:S01]  /*6730*/  ISETP.GE.AND P1, PT, R30, 0x1, PT ;  /* 0x000000011e00780c */ /* 0x000fe20003f26270 */
[-C--:B------:R-:W-:Y:S01]  /*6740*/  FMUL R149, R149, R10.reuse ;  /* 0x0000000a95957220 */ /* 0x080fe20000400000 */
[-C--:B------:R-:W-:Y:S01]  /*6750*/  FMUL R144, R144, R10.reuse ;  /* 0x0000000a90907220 */ /* 0x080fe20000400000 */
[----:B------:R-:W-:Y:S01]  /*6760*/  ISETP.GE.AND P0, PT, R30, 0x9, PT ;  /* 0x000000091e00780c */ /* 0x000fe20003f06270 */
[-C--:B------:R-:W-:Y:S01]  /*6770*/  FMUL R147, R147, R10.reuse ;  /* 0x0000000a93937220 */ /* 0x080fe20000400000 */
[----:B------:R-:W-:Y:S01]  /*6780*/  ISETP.LT.OR P4, PT, R6, 0x1, !P1 ;  /* 0x000000010600780c */ /* 0x000fe20004f81670 */
[-C--:B------:R-:W-:Y:S01]  /*6790*/  FMUL R142, R142, R10.reuse ;  /* 0x0000000a8e8e7220 */ /* 0x080fe20000400000 */
[----:B------:R-:W-:Y:S01]  /*67a0*/  ISETP.LT.OR P5, PT, R6, 0x2, !P1 ;  /* 0x000000020600780c */ /* 0x000fe20004fa1670 */
[-C--:B------:R-:W-:Y:S01]  /*67b0*/  FMUL R145, R145, R10.reuse ;  /* 0x0000000a91917220 */ /* 0x080fe20000400000 */
[----:B------:R-:W-:Y:S01]  /*67c0*/  F2FP.SATFINITE.E4M3.F32.PACK_AB_MERGE_C R149, RZ, R149, RZ ;  /* 0x00000095ff95723e */ /* 0x000fe200048070ff */
[----:B------:R-:W-:Y:S01]  /*67d0*/  FMUL R140, R140, R10 ;  /* 0x0000000a8c8c7220 */ /* 0x000fe20000400000 */
[----:B------:R-:W-:Y:S01]  /*67e0*/  F2FP.SATFINITE.E4M3.F32.PACK_AB_MERGE_C R5, RZ, R144, RZ ;  /* 0x00000090ff05723e */ /* 0x000fe200048070ff */
[-C--:B------:R-:W-:Y:S01]  /*67f0*/  FMUL R143, R143, R10.reuse ;  /* 0x0000000a8f8f7220 */ /* 0x080fe20000400000 */
[----:B------:R-:W-:Y:S01]  /*6800*/  ISETP.LT.OR P3, PT, R6, 0x1, !P0 ;  /* 0x000000010600780c */ /* 0x000fe20004761670 */
[-C--:B------:R-:W-:Y:S01]  /*6810*/  FMUL R138, R138, R10.reuse ;  /* 0x0000000a8a8a7220 */ /* 0x080fe20000400000 */
[C---:B------:R-:W-:Y:S01]  /*6820*/  ISETP.LT.OR P6, PT, R6.reuse, 0xa, !P1 ;  /* 0x0000000a0600780c */ /* 0x040fe20004fc1670 */
[-C--:B------:R-:W-:Y:S01]  /*6830*/  FMUL R141, R141, R10.reuse ;  /* 0x0000000a8d8d7220 */ /* 0x080fe20000400000 */
[----:B------:R-:W-:Y:S01]  /*6840*/  F2FP.SATFINITE.E4M3.F32.PACK_AB_MERGE_C R147, RZ, R147, RZ ;  /* 0x00000093ff93723e */ /* 0x000fe200048070ff */
[----:B------:R-:W-:Y:S01]  /*6850*/  @!P4 STG.E.U8 desc[UR18][R18.64], R149 ;  /* 0x000000951200c986 */ /* 0x000fe2000c101112 */
[----:B------:R-:W-:Y:S01]  /*6860*/  ISETP.LT.OR P4, PT, R6, 0x2, !P0 ;  /* 0x000000020600780c */ /* 0x000fe20004781670 */
[----:B------:R-:W-:Y:S01]  /*6870*/  FMUL R136, R136, R10 ;  /* 0x0000000a88887220 */ /* 0x000fe20000400000 */
[----:B------:R-:W-:Y:S01]  /*6880*/  F2FP.SATFINITE.E4M3.F32.PACK_AB_MERGE_C R25, RZ, R142, RZ ;  /* 0x0000008eff19723e */ /* 0x000fe200048070ff */
[----:B------:R0:W-:Y:S01]  /*6890*/  @!P5 STG.E.U8 desc[UR18][R18.64+0x1], R5 ;  /* 0x000001051200d986 */ /* 0x0001e2000c101112 */
[C---:B------:R-:W-:Y:S01]  /*68a0*/  ISETP.LT.OR P5, PT, R6.reuse, 0x9, !P1 ;  /* 0x000000090600780c */ /* 0x040fe20004fa1670 */
[-C--:B------:R-:W-:Y:S01]  /*68b0*/  FMUL R139, R139, R10.reuse ;  /* 0x0000000a8b8b7220 */ /* 0x080fe20000400000 */
[----:B------:R-:W-:Y:S01]  /*68c0*/  F2FP.SATFINITE.E4M3.F32.PACK_AB_MERGE_C R145, RZ, R145, RZ ;  /* 0x00000091ff91723e */ /* 0x000fe200048070ff */
[----:B------:R-:W-:Y:S01]  /*68d0*/  @!P3 STG.E.U8 desc[UR18][R16.64], R147 ;  /* 0x000000931000b986 */ /* 0x000fe2000c101112 */
[----:B------:R-:W-:Y:S01]  /*68e0*/  ISETP.LT.OR P3, PT, R6, 0x9, !P0 ;  /* 0x000000090600780c */ /* 0x000fe20004761670 */
[-C--:B------:R-:W-:Y:S01]  /*68f0*/  FMUL R134, R134, R10.reuse ;  /* 0x0000000a86867220 */ /* 0x080fe20000400000 */
[----:B------:R-:W-:Y:S01]  /*6900*/  F2FP.SATFINITE.E4M3.F32.PACK_AB_MERGE_C R143, RZ, R143, RZ ;  /* 0x0000008fff8f723e */ /* 0x000fe200048070ff */
[-C--:B------:R-:W-:Y:S01]  /*6910*/  FMUL R137, R137, R10.reuse ;  /* 0x0000000a89897220 */ /* 0x080fe20000400000 */
[----:B------:R-:W-:Y:S01]  /*6920*/  F2FP.SATFINITE.E4M3.F32.PACK_AB_MERGE_C R141, RZ, R141, RZ ;  /* 0x0000008dff8d723e */ /* 0x000fe200048070ff */
[----:B------:R1:W-:Y:S01]  /*6930*/  @!P4 STG.E.U8 desc[UR18][R16.64+0x1], R25 ;  /* 0x000001191000c986 */ /* 0x0003e2000c101112 */
[----:B------:R-:W-:Y:S01]  /*6940*/  ISETP.LT.OR P4, PT, R6, 0xa, !P0 ;  /* 0x0000000a0600780c */ /* 0x000fe20004781670 */
[----:B------:R-:W-:Y:S01]  /*6950*/  FMUL R132, R132, R10 ;  /* 0x0000000a84847220 */ /* 0x000fe20000400000 */
[----:B0-----:R-:W-:Y:S01]  /*6960*/  F2FP.SATFINITE.E4M3.F32.PACK_AB_MERGE_C R5, RZ, R140, RZ ;  /* 0x0000008cff05723e */ /* 0x001fe200048070ff */
[----:B------:R-:W-:Y:S01]  /*6970*/  @!P5 STG.E.U8 desc[UR18][R18.64+0x8], R145 ;  /* 0x000008911200d986 */ /* 0x000fe2000c101112 */
[C---:B------:R-:W-:Y:S01]  /*6980*/  ISETP.LT.OR P5, PT, R6.reuse, 0x11, !P1 ;  /* 0x000000110600780c */ /* 0x040fe20004fa1670 */
[-C--:B------:R-:W-:Y:S01]  /*6990*/  FMUL R135, R135, R10.reuse ;  /* 0x0000000a87877220 */ /* 0x080fe20000400000 */
[----:B------:R-:W-:Y:S01]  /*69a0*/  F2FP.SATFINITE.E4M3.F32.PACK_AB_MERGE_C R139, RZ, R139, RZ ;  /* 0x0000008bff8b723e */ /* 0x000fe200048070ff */
[----:B------:R0:W-:Y:S01]  /*69b0*/  @!P6 STG.E.U8 desc[UR18][R18.64+0x9], R5 ;  /* 0x000009051200e986 */ /* 0x0001e2000c101112 */
[----:B------:R-:W-:Y:S01]  /*69c0*/  ISETP.LT.OR P6, PT, R6, 0x12, !P1 ;  /* 0x000000120600780c */ /* 0x000fe20004fc1670 */
[----:B------:R-:W-:Y:S01]  /*69d0*/  FMUL R130, R130, R10 ;  /* 0x0000000a82827220 */ /* 0x000fe20000400000 */
[----:B------:R-:W-:Y:S01]  /*69e0*/  F2FP.SATFINITE.E4M3.F32.PACK_AB_MERGE_C R137, RZ, R137, RZ ;  /* 0x00000089ff89723e */ /* 0x000fe200048070ff */
[----:B------:R-:W-:Y:S01]  /*69f0*/  @!P3 STG.E.U8 desc[UR18][R16.64+0x8], R143 ;  /* 0x0000088f1000b986 */ /* 0x000fe2000c101112 */
[----:B-1----:R-:W-:Y:S01]  /*6a00*/  F2FP.SATFINITE.E4M3.F32.PACK_AB_MERGE_C R25, RZ, R138, RZ ;  /* 0x0000008aff19723e */ /* 0x002fe200048070ff */
[-C--:B------:R-:W-:Y:S01]  /*6a10*/  FMUL R133, R133, R10.reuse ;  /* 0x0000000a85857220 */ /* 0x080fe20000400000 */
[----:B------:R-:W-:Y:S01]  /*6a20*/  ISETP.LT.OR P3, PT, R6, 0x11, !P0 ;  /* 0x000000110600780c */ /* 0x000fe20004761670 */
[-C--:B------:R-:W-:Y:S01]  /*6a30*/  FMUL R128, R128, R10.reuse ;  /* 0x0000000a80807220 */ /* 0x080fe20000400000 */
[----:B------:R-:W-:Y:S01]  /*6a40*/  F2FP.SATFINITE.E4M3.F32.PACK_AB_MERGE_C R135, RZ, R135, RZ ;  /* 0x00000087ff87723e */ /* 0x000fe200048070ff */
[----:B------:R1:W-:Y:S01]  /*6a50*/  @!P4 STG.E.U8 desc[UR18][R16.64+0x9], R25 ;  /* 0x000009191000c986 */ /* 0x0003e2000c101112 */
[C---:B------:R-:W-:Y:S01]  /*6a60*/  ISETP.LT.OR P4, PT, R6.reuse, 0x12, !P0 ;  /* 0x000000120600780c */ /* 0x040fe20004781670 */
[----:B------:R-:W-:Y:S01]  /*6a70*/  FMUL R131, R131, R10 ;  /* 0x0000000a83837220 */ /* 0x000fe20000400000 */
[----:B0-----:R-:W-:Y:S01]  /*6a80*/  F2FP.SATFINITE.E4M3.F32.PACK_AB_MERGE_C R5, RZ, R136, RZ ;  /* 0x00000088ff05723e */ /* 0x001fe200048070ff */
[----:B------:R-:W-:Y:S01]  /*6a90*/  @!P5 STG.E.U8 desc[UR18][R18.64+0x10], R141 ;  /* 0x0000108d1200d986 */ /* 0x000fe2000c101112 */
[----:B------:R-:W-:Y:S01]  /*6aa0*/  ISETP.LT.OR P5, PT, R6, 0x19, !P1 ;  /* 0x000000190600780c */ /* 0x000fe20004fa1670 */
[-C--:B------:R-:W-:Y:S01]  /*6ab0*/  FMUL R126, R126, R10.reuse ;  /* 0x0000000a7e7e7220 */ /* 0x080fe20000400000 */
[----:B------:R-:W-:Y:S01]  /*6ac0*/  F2FP.SATFINITE.E4M3.F32.PACK_AB_MERGE_C R133, RZ, R133, RZ ;  /* 0x00000085ff85723e */ /* 0x000fe200048070ff */
[----:B------:R0:W-:Y:S01]  /*6ad0*/  @!P6 STG.E.U8 desc[UR18][R18.64+0x11], R5 ;  /* 0x000011051200e986 */ /* 0x0001e2000c101112 */
[----:B------:R-:W-:Y:S01]  /*6ae0*/  ISETP.LT.OR P6, PT, R6, 0x1a, !P1 ;  /* 0x0000001a0600780c */ /* 0x000fe20004fc1670 */
[-C--:B------:R-:W-:Y:S01]  /*6af0*/  FMUL R129, R129, R10.reuse ;  /* 0x0000000a81817220 */ /* 0x080fe20000400000 */
[----:B------:R-:W-:Y:S01]  /*6b00*/  FMUL R124, R124, R10 ;  /* 0x0000000a7c7c7220 */ /* 0x000fe20000400000 */
[----:B-1----:R-:W-:Y:S01]  /*6b10*/  F2FP.SATFINITE.E4M3.F32.PACK_AB_MERGE_C R25, RZ, R134, RZ ;  /* 0x00000086ff19723e */ /* 0x002fe200048070ff */
[----:B------:R-:W-:Y:S01]  /*6b20*/  @!P3 STG.E.U8 desc[UR18][R16.64+0x10], R139 ;  /* 0x0000108b1000b986 */ /* 0x000fe2000c101112 */
[C---:B------:R-:W-:Y:S01]  /*6b30*/  ISETP.LT.OR P3, PT, R6.reuse, 0x19, !P0 ;  /* 0x000000190600780c */ /* 0x040fe20004761670 */
        /* <DEDUP_REMOVED lines=37> */
[-C--:B------:R-:W-:Y:S01]  /*6d90*/  FMUL R112, R112, R10.reuse ;  /* 0x0000000a70707220 */ /* 0x080fe20000400000 */
        /* <DEDUP_REMOVED lines=81> */
[C---:B------:R-:W-:Y:S01]  /*72b0*/  ISETP.LT.OR P6, PT, R6.reuse, 0x52, !P1 ;  /* 0x000000520600780c */ /* 0x040fe20004fc1670 */
        /* <DEDUP_REMOVED lines=22> */
[----:B------:R-:W-:-:S02]  /*7420*/  ISETP.LT.OR P3, PT, R6, 0x59, !P0 ;  /* 0x000000590600780c */ /* 0x000fc40004761670 */
[----:B------:R-:W-:Y:S01]  /*7430*/  F2FP.SATFINITE.E4M3.F32.PACK_AB_MERGE_C R91, RZ, R91, RZ ;  /* 0x0000005bff5b723e */ /* 0x000fe200048070ff */
[----:B------:R1:W-:Y:S01]  /*7440*/  @!P4 STG.E.U8 desc[UR18][R16.64+0x51], R25 ;  /* 0x000051191000c986 */ /* 0x0003e2000c101112 */
[C---:B------:R-:W-:Y:S02]  /*7450*/  ISETP.LT.OR P4, PT, R6.reuse, 0x5a, !P0 ;  /* 0x0000005a0600780c */ /* 0x040fe40004781670 */
[----:B0-----:R-:W-:Y:S01]  /*7460*/  F2FP.SATFINITE.E4M3.F32.PACK_AB_MERGE_C R5, RZ, R100, RZ ;  /* 0x00000064ff05723e */ /* 0x001fe200048070ff */
[----:B------:R-:W-:Y:S01]  /*7470*/  @!P5 STG.E.U8 desc[UR18][R18.64+0x58], R105 ;  /* 0x000058691200d986 */ /* 0x000fe2000c101112 */
[C---:B------:R-:W-:Y:S02]  /*7480*/  ISETP.LT.OR P5, PT, R6.reuse, 0x61, !P1 ;  /* 0x000000610600780c */ /* 0x040fe40004fa1670 */
[----:B------:R-:W-:Y:S01]  /*7490*/  F2FP.SATFINITE.E4M3.F32.PACK_AB_MERGE_C R21, RZ, R21, RZ ;  /* 0x00000015ff15723e */ /* 0x000fe200048070ff */
[----:B------:R0:W-:Y:S01]  /*74a0*/  @!P6 STG.E.U8 desc[UR18][R18.64+0x59], R5 ;  /* 0x000059051200e986 */ /* 0x0001e2000c101112 */
[----:B------:R-:W-:-:S02]  /*74b0*/  ISETP.LT.OR P6, PT, R6, 0x62, !P1 ;  /* 0x000000620600780c */ /* 0x000fc40004fc1670 */
[----:B------:R-:W-:Y:S01]  /*74c0*/  F2FP.SATFINITE.E4M3.F32.PACK_AB_MERGE_C R23, RZ, R23, RZ ;  /* 0x00000017ff17723e */ /* 0x000fe200048070ff */
[----:B------:R-:W-:Y:S01]  /*74d0*/  @!P3 STG.E.U8 desc[UR18][R16.64+0x58], R103 ;  /* 0x000058671000b986 */ /* 0x000fe2000c101112 */
[----:B-1----:R-:W-:Y:S02]  /*74e0*/  F2FP.SATFINITE.E4M3.F32.PACK_AB_MERGE_C R25, RZ, R98, RZ ;  /* 0x00000062ff19723e */ /* 0x002fe400048070ff */
[C---:B------:R-:W-:Y:S02]  /*74f0*/  ISETP.LT.OR P3, PT, R6.reuse, 0x61, !P0 ;  /* 0x000000610600780c */ /* 0x040fe40004761670 */
[----:B------:R-:W-:Y:S01]  /*7500*/  F2FP.SATFINITE.E4M3.F32.PACK_AB_MERGE_C R27, RZ, R22, RZ ;  /* 0x00000016ff1b723e */ /* 0x000fe200048070ff */
[----:B------:R1:W-:Y:S01]  /*7510*/  @!P4 STG.E.U8 desc[UR18][R16.64+0x59], R25 ;  /* 0x000059191000c986 */ /* 0x0003e2000c101112 */
[C---:B------:R-:W-:Y:S02]  /*7520*/  ISETP.LT.OR P4, PT, R6.reuse, 0x62, !P0 ;  /* 0x000000620600780c */ /* 0x040fe40004781670 */
[----:B0-----:R-:W-:Y:S01]  /*7530*/  F2FP.SATFINITE.E4M3.F32.PACK_AB_MERGE_C R5, RZ, R96, RZ ;  /* 0x00000060ff05723e */ /* 0x001fe200048070ff */
[----:B------:R-:W-:Y:S01]  /*7540*/  @!P5 STG.E.U8 desc[UR18][R18.64+0x60], R101 ;  /* 0x000060651200d986 */ /* 0x000fe2000c101112 */
[----:B------:R-:W-:-:S03]  /*7550*/  ISETP.LT.OR P5, PT, R6, 0x69, !P1 ;  /* 0x000000690600780c */ /* 0x000fc60004fa1670 */
[----:B------:R0:W-:Y:S01]  /*7560*/  @!P6 STG.E.U8 desc[UR18][R18.64+0x61], R5 ;  /* 0x000061051200e986 */ /* 0x0001e2000c101112 */
[C---:B------:R-:W-:Y:S02]  /*7570*/  ISETP.LT.OR P6, PT, R6.reuse, 0x6a, !P1 ;  /* 0x0000006a0600780c */ /* 0x040fe40004fc1670 */
[----:B-1----:R-:W-:Y:S01]  /*7580*/  F2FP.SATFINITE.E4M3.F32.PACK_AB_MERGE_C R25, RZ, R94, RZ ;  /* 0x0000005eff19723e */ /* 0x002fe200048070ff */
[----:B------:R-:W-:Y:S01]  /*7590*/  @!P3 STG.E.U8 desc[UR18][R16.64+0x60], R99 ;  /* 0x000060631000b986 */ /* 0x000fe2000c101112 */
[----:B------:R-:W-:-:S03]  /*75a0*/  ISETP.LT.OR P3, PT, R6, 0x69, !P0 ;  /* 0x000000690600780c */ /* 0x000fc60004761670 */
        /* <DEDUP_REMOVED lines=12> */
[C---:B------:R-:W-:Y:S01]  /*7670*/  ISETP.LT.OR P1, PT, R6.reuse, 0x7a, !P1 ;  /* 0x0000007a0600780c */ /* 0x040fe20004f21670 */
[----:B------:R2:W-:Y:S01]  /*7680*/  @!P5 STG.E.U8 desc[UR18][R18.64+0x70], R93 ;  /* 0x0000705d1200d986 */ /* 0x0005e2000c101112 */
[C---:B------:R-:W-:Y:S02]  /*7690*/  ISETP.LT.OR P5, PT, R6.reuse, 0x72, !P0 ;  /* 0x000000720600780c */ /* 0x040fe400047a1670 */
[----:B0-----:R-:W-:Y:S01]  /*76a0*/  F2FP.SATFINITE.E4M3.F32.PACK_AB_MERGE_C R5, RZ, R88, RZ ;  /* 0x00000058ff05723e */ /* 0x001fe200048070ff */
[----:B------:R2:W-:Y:S01]  /*76b0*/  @!P6 STG.E.U8 desc[UR18][R18.64+0x71], R89 ;  /* 0x000071591200e986 */ /* 0x0005e2000c101112 */
[C---:B------:R-:W-:Y:S02]  /*76c0*/  ISETP.LT.OR P6, PT, R6.reuse, 0x79, !P0 ;  /* 0x000000790600780c */ /* 0x040fe400047c1670 */
[----:B------:R-:W-:Y:S01]  /*76d0*/  ISETP.LT.OR P0, PT, R6, 0x7a, !P0 ;  /* 0x0000007a0600780c */ /* 0x000fe20004701670 */
[----:B------:R2:W-:Y:S01]  /*76e0*/  @!P3 STG.E.U8 desc[UR18][R16.64+0x70], R91 ;  /* 0x0000705b1000b986 */ /* 0x0005e2000c101112 */
[----:B-1----:R-:W-:-:S05]  /*76f0*/  F2FP.SATFINITE.E4M3.F32.PACK_AB_MERGE_C R25, RZ, R20, RZ ;  /* 0x00000014ff19723e */ /* 0x002fca00048070ff */
[----:B------:R2:W-:Y:S04]  /*7700*/  @!P5 STG.E.U8 desc[UR18][R16.64+0x71], R5 ;  /* 0x000071051000d986 */ /* 0x0005e8000c101112 */
[----:B------:R2:W-:Y:S04]  /*7710*/  @!P4 STG.E.U8 desc[UR18][R18.64+0x78], R21 ;  /* 0x000078151200c986 */ /* 0x0005e8000c101112 */
[----:B------:R2:W-:Y:S04]  /*7720*/  @!P1 STG.E.U8 desc[UR18][R18.64+0x79], R25 ;  /* 0x0000791912009986 */ /* 0x0005e8000c101112 */
[----:B------:R2:W-:Y:S04]  /*7730*/  @!P6 STG.E.U8 desc[UR18][R16.64+0x78], R23 ;  /* 0x000078171000e986 */ /* 0x0005e8000c101112 */
[----:B------:R2:W-:Y:S02]  /*7740*/  @!P0 STG.E.U8 desc[UR18][R16.64+0x79], R27 ;  /* 0x0000791b10008986 */ /* 0x0005e4000c101112 */
.L_x_165:
[----:B------:R-:W-:Y:S05]  /*7750*/  BSYNC B0 ;  /* 0x0000000000007941 */ /* 0x000fea0003800000 */
.L_x_35:
[C---:B------:R-:W-:Y:S01]  /*7760*/  LEA R2, P0, R8.reuse, R2, 0x1 ;  /* 0x0000000208027211 */ /* 0x040fe200078008ff */
[----:B------:R-:W-:Y:S01]  /*7770*/  ULDC.64 UR6, c[0x0][0x650] ;  /* 0x0001940000067ab9 */ /* 0x000fe20000000a00 */
[----:B-----5:R-:W-:Y:S01]  /*7780*/  IMAD.U32 R4, RZ, RZ, UR16 ;  /* 0x00000010ff047e24 */ /* 0x020fe2000f8e00ff */
[----:B0-2---:R-:W-:Y:S01]  /*7790*/  PRMT R16, RZ, 0x7610, R16 ;  /* 0x00007610ff107816 */ /* 0x005fe20000000010 */
[----:B------:R-:W-:Y:S01]  /*77a0*/  IMAD.MOV.U32 R6, RZ, RZ, -0x1 ;  /* 0xffffffffff067424 */ /* 0x000fe200078e00ff */
[----:B------:R-:W-:Y:S01]  /*77b0*/  LEA.HI.X R3, R8, R3, R0, 0x1, P0 ;  /* 0x0000000308037211 */ /* 0x000fe200000f0c00 */
[----:B------:R0:W-:Y:S01]  /*77c0*/  SYNCS.ARRIVE.TRANS64.A1T0 RZ, [R4+UR22], RZ ;  /* 0x000000ff04ff79a7 */ /* 0x0001e20008100016 */
[----:B------:R-:W-:Y:S01]  /*77d0*/  ISETP.GE.U32.AND P0, PT, R2, UR6, PT ;  /* 0x0000000602007c0c */ /* 0x000fe2000bf06070 */
[----:B------:R-:W-:-:S03]  /*77e0*/  IMAD.MOV.U32 R5, RZ, RZ, -0x1 ;  /* 0xffffffffff057424 */ /* 0x000fc600078e00ff */
[----:B------:R-:W-:Y:S01]  /*77f0*/  ISETP.GE.U32.AND.EX P0, PT, R3, UR7, PT, P0 ;  /* 0x0000000703007c0c */ /* 0x000fe2000bf06100 */
[----:B0-----:R-:W-:-:S12]  /*7800*/  IMAD.MOV.U32 R4, RZ, RZ, -0x1 ;  /* 0xffffffffff047424 */ /* 0x001fd800078e00ff */
[----:B------:R-:W-:Y:S05]  /*7810*/  @P0 BRA `(.L_x_166) ;  /* 0x0000000400600947 */ /* 0x000fea0003800000 */
[----:B------:R-:W0:Y:S01]  /*7820*/  S2R R26, SR_CTAID.X ;  /* 0x00000000001a7919 */ /* 0x000e220000002500 */
[----:B------:R-:W2:Y:S01]  /*7830*/  LDC.64 R20, c[0x0][0x628] ;  /* 0x00018a00ff147b82 */ /* 0x000ea20000000a00 */
[----:B------:R-:W-:Y:S01]  /*7840*/  ULDC UR6, c[0x0][0x150] ;  /* 0x0000540000067ab9 */ /* 0x000fe20000000800 */
[----:B-1--4-:R-:W-:Y:S01]  /*7850*/  IMAD.MOV.U32 R18, RZ, RZ, R2 ;  /* 0x000000ffff127224 */ /* 0x012fe200078e0002 */
[----:B------:R-:W1:Y:S01]  /*7860*/  S2R R28, SR_CTAID.Y ;  /* 0x00000000001c7919 */ /* 0x000e620000002600 */
[----:B------:R-:W-:-:S04]  /*7870*/  IMAD.MOV.U32 R19, RZ, RZ, R3 ;  /* 0x000000ffff137224 */ /* 0x000fc800078e0003 */
[----:B------:R-:W4:Y:S08]  /*7880*/  LDC R29, c[0x0][0x144] ;  /* 0x00005100ff1d7b82 */ /* 0x000f300000000800 */
[----:B------:R-:W1:Y:S08]  /*7890*/  LDC R6, c[0x0][0x630] ;  /* 0x00018c00ff067b82 */ /* 0x000e700000000800 */
[----:B---3--:R-:W3:Y:S01]  /*78a0*/  LDC.64 R24, c[0x0][0x620] ;  /* 0x00018800ff187b82 */ /* 0x008ee20000000a00 */
[----:B--2---:R-:W-:-:S04]  /*78b0*/  ISETP.NE.U32.AND P0, PT, R20, RZ, PT ;  /* 0x000000ff1400720c */ /* 0x004fc80003f05070 */
[----:B------:R-:W-:Y:S02]  /*78c0*/  ISETP.NE.AND.EX P0, PT, R21, RZ, PT, P0 ;  /* 0x000000ff1500720c */ /* 0x000fe40003f05300 */
[----:B0-----:R-:W-:-:S05]  /*78d0*/  I2FP.F32.U32 R4, R26 ;  /* 0x0000001a00047245 */ /* 0x001fca0000201000 */
[----:B------:R-:W-:-:S04]  /*78e0*/  FMUL R4, R4, UR6 ;  /* 0x0000000604047c20 */ /* 0x000fc80008400000 */
[----:B------:R0:W2:Y:S02]  /*78f0*/  F2I.U32.TRUNC.NTZ R27, R4 ;  /* 0x00000004001b7305 */ /* 0x0000a4000020f000 */
[----:B-1--4-:R-:W-:Y:S05]  /*7900*/  @!P0 BRA `(.L_x_167) ;  /* 0x0000000000288947 */ /* 0x012fea0003800000 */
[----:B------:R-:W1:Y:S02]  /*7910*/  LDC R5, c[0x0][0x634] ;  /* 0x00018d00ff057b82 */ /* 0x000e640000000800 */
[----:B-1----:R-:W-:-:S05]  /*7920*/  IADD3 R19, P0, R2, R5, RZ ;  /* 0x0000000502137210 */ /* 0x002fca0007f1e0ff */
[----:B------:R-:W-:-:S04]  /*7930*/  IMAD.X R23, RZ, RZ, R3, P0 ;  /* 0x000000ffff177224 */ /* 0x000fc800000e0603 */
[----:B0-----:R-:W-:-:S04]  /*7940*/  IMAD.WIDE.U32 R4, R23, R20, RZ ;  /* 0x0000001417047225 */ /* 0x001fc800078e00ff */
[----:B------:R-:W-:-:S04]  /*7950*/  IMAD.WIDE.U32 R16, P0, R19, R21, R4 ;  /* 0x0000001513107225 */ /* 0x000fc80007800004 */
[----:B------:R-:W-:-:S04]  /*7960*/  IMAD.WIDE.U32 R4, R19, R20, RZ ;  /* 0x0000001413047225 */ /* 0x000fc800078e00ff */
[----:B------:R-:W-:Y:S01]  /*7970*/  IMAD.X R19, RZ, RZ, RZ, P0 ;  /* 0x000000ffff137224 */ /* 0x000fe200000e06ff */
[----:B------:R-:W-:Y:S01]  /*7980*/  IADD3 RZ, P0, R5, R16, RZ ;  /* 0x0000001005ff7210 */ /* 0x000fe20007f1e0ff */
[----:B------:R-:W-:-:S04]  /*7990*/  IMAD.MOV.U32 R18, RZ, RZ, R17 ;  /* 0x000000ffff127224 */ /* 0x000fc800078e0011 */
[----:B------:R-:W-:-:S08]  /*79a0*/  IMAD.WIDE.U32.X R18, R23, R21, R18, P0 ;  /* 0x0000001517127225 */ /* 0x000fd000000e0412 */
.L_x_167:
[-CC-:B------:R-:W-:Y:S01]  /*79b0*/  SHF.R.U64 R22, R18, R6.reuse, R19.reuse ;  /* 0x0000000612167219 */ /* 0x180fe20000001213 */
[----:B------:R-:W1:Y:S01]  /*79c0*/  LDC.64 R32, c[0x0][0x640] ;  /* 0x00019000ff207b82 */ /* 0x000e620000000a00 */
[----:B0-----:R-:W-:Y:S01]  /*79d0*/  SHF.R.U32.HI R4, RZ, R6, R19 ;  /* 0x00000006ff047219 */ /* 0x001fe20000011613 */
[----:B--2---:R-:W-:Y:S01]  /*79e0*/  IMAD.MOV R27, RZ, RZ, -R27 ;  /* 0x000000ffff1b7224 */ /* 0x004fe200078e0a1b */
[----:B------:R-:W-:Y:S01]  /*79f0*/  IADD3 R17, P0, RZ, -R22, RZ ;  /* 0x80000016ff117210 */ /* 0x000fe20007f1e0ff */
[----:B------:R-:W-:Y:S01]  /*7a00*/  ULDC UR6, c[0x0][0x154] ;  /* 0x0000550000067ab9 */ /* 0x000fe20000000800 */
[----:B------:R-:W-:Y:S02]  /*7a10*/  IMAD.MOV.U32 R19, RZ, RZ, 0x1 ;  /* 0x00000001ff137424 */ /* 0x000fe400078e00ff */
[----:B------:R-:W-:Y:S01]  /*7a20*/  IMAD R27, R29, R27, R26 ;  /* 0x0000001b1d1b7224 */ /* 0x000fe200078e021a */
[----:B------:R-:W0:Y:S01]  /*7a30*/  LDC R16, c[0x0][0x618] ;  /* 0x00018600ff107b82 */ /* 0x000e220000000800 */
[----:B------:R-:W-:-:S04]  /*7a40*/  IMAD.X R5, RZ, RZ, ~R4, P0 ;  /* 0x000000ffff057224 */ /* 0x000fc800000e0e04 */
[-C--:B---3--:R-:W-:Y:S02]  /*7a50*/  IMAD R6, R5, R24.reuse, RZ ;  /* 0x0000001805067224 */ /* 0x088fe400078e02ff */
[C---:B------:R-:W-:Y:S01]  /*7a60*/  IMAD.WIDE.U32 R4, R17.reuse, R24, R2 ;  /* 0x0000001811047225 */ /* 0x040fe200078e0002 */
[----:B------:R-:W2:Y:S03]  /*7a70*/  LDC R18, c[0x0][0x608] ;  /* 0x00018200ff127b82 */ /* 0x000ea60000000800 */
[----:B------:R-:W-:Y:S01]  /*7a80*/  IMAD R17, R17, R25, R6 ;  /* 0x0000001911117224 */ /* 0x000fe200078e0206 */
[----:B------:R-:W-:-:S03]  /*7a90*/  I2FP.F32.U32 R6, R28 ;  /* 0x0000001c00067245 */ /* 0x000fc60000201000 */
[----:B------:R-:W-:Y:S01]  /*7aa0*/  IMAD.IADD R5, R5, 0x1, R17 ;  /* 0x0000000105057824 */ /* 0x000fe200078e0211 */
[----:B------:R-:W3:Y:S01]  /*7ab0*/  LDC R30, c[0x0][0x658] ;  /* 0x00019600ff1e7b82 */ /* 0x000ee20000000800 */
[----:B-1----:R-:W-:Y:S01]  /*7ac0*/  ISETP.NE.U32.AND P0, PT, R32, RZ, PT ;  /* 0x000000ff2000720c */ /* 0x002fe20003f05070 */
[----:B------:R-:W-:-:S03]  /*7ad0*/  IMAD.MOV.U32 R17, RZ, RZ, -0x1 ;  /* 0xffffffffff117424 */ /* 0x000fc600078e00ff */
[----:B------:R-:W-:-:S03]  /*7ae0*/  ISETP.NE.AND.EX P0, PT, R33, RZ, PT, P0 ;  /* 0x000000ff2100720c */ /* 0x000fc60003f05300 */
[----:B------:R-:W1:Y:S01]  /*7af0*/  LDC R25, c[0x0][0x148] ;  /* 0x00005200ff197b82 */ /* 0x000e620000000800 */
[-CC-:B0-----:R-:W-:Y:S02]  /*7b00*/  SHF.R.U64 R20, R4, R16.reuse, R5.reuse ;  /* 0x0000001004147219 */ /* 0x181fe40000001205 */
[----:B------:R-:W-:Y:S01]  /*7b10*/  SHF.R.U32.HI R5, RZ, R16, R5 ;  /* 0x00000010ff057219 */ /* 0x000fe20000011605 */
[----:B------:R-:W-:-:S04]  /*7b20*/  FMUL R16, R6, UR6 ;  /* 0x0000000606107c20 */ /* 0x000fc80008400000 */
[----:B------:R-:W0:Y:S01]  /*7b30*/  LDC R26, c[0x0][0x600] ;  /* 0x00018000ff1a7b82 */ /* 0x000e220000000800 */
[----:B------:R4:W0:Y:S01]  /*7b40*/  F2I.U32.TRUNC.NTZ R23, R16 ;  /* 0x0000001000177305 */ /* 0x000822000020f000 */
[-CC-:B--2---:R-:W-:Y:S02]  /*7b50*/  SHF.R.U64 R6, R20, R18.reuse, R5.reuse ;  /* 0x0000001214067219 */ /* 0x184fe40000001205 */
[----:B------:R-:W-:-:S04]  /*7b60*/  SHF.R.U32.HI R5, RZ, R18, R5 ;  /* 0x00000012ff057219 */ /* 0x000fc80000011605 */
[----:B------:R-:W2:Y:S01]  /*7b70*/  LDC R31, c[0x0][0x648] ;  /* 0x00019200ff1f7b82 */ /* 0x000ea20000000800 */
[-CC-:B---3--:R-:W-:Y:S02]  /*7b80*/  SHF.R.U64 R24, R6, R30.reuse, R5.reuse ;  /* 0x0000001e06187219 */ /* 0x188fe40000001205 */
[-C--:B------:R-:W-:Y:S02]  /*7b90*/  SHF.L.U32 R17, R17, R30.reuse, RZ ;  /* 0x0000001e11117219 */ /* 0x080fe400000006ff */
[-C--:B------:R-:W-:Y:S01]  /*7ba0*/  SHF.R.U32.HI R5, RZ, R30.reuse, R5 ;  /* 0x0000001eff057219 */ /* 0x080fe20000011605 */
[----:B------:R-:W-:Y:S01]  /*7bb0*/  IMAD.MOV.U32 R4, RZ, RZ, R24 ;  /* 0x000000ffff047224 */ /* 0x000fe200078e0018 */
[----:B------:R-:W-:Y:S01]  /*7bc0*/  SHF.L.U32 R30, R19, R30, RZ ;  /* 0x0000001e131e7219 */ /* 0x000fe200000006ff */
[----:B------:R-:W3:Y:S01]  /*7bd0*/  LDC R34, c[0x0][0x638] ;  /* 0x00018e00ff227b82 */ /* 0x000ee20000000800 */
[----:B------:R-:W-:-:S07]  /*7be0*/  LOP3.LUT R29, RZ, R17, RZ, 0x33, !PT ;  /* 0x00000011ff1d7212 */ /* 0x000fce00078e33ff */
[----:B------:R-:W0:Y:S01]  /*7bf0*/  LDC R35, c[0x0][0x610] ;  /* 0x00018400ff237b82 */ /* 0x000e220000000800 */
        /* <DEDUP_REMOVED lines=11> */
.L_x_168:
[----:B--2---:R-:W-:Y:S01]  /*7cb0*/  SHF.R.U64 R4, R4, R31, R5 ;  /* 0x0000001f04047219 */ /* 0x004fe20000001205 */
[----:B0-----:R-:W-:Y:S01]  /*7cc0*/  VIADD R19, R26, 0xffffffff ;  /* 0xffffffff1a137836 */ /* 0x001fe20000000000 */
[----:B------:R-:W-:Y:S01]  /*7cd0*/  LOP3.LUT R17, R6, R29, RZ, 0xc0, !PT ;  /* 0x0000001d06117212 */ /* 0x000fe200078ec0ff */
[----:B------:R-:W-:Y:S02]  /*7ce0*/  IMAD.MOV R23, RZ, RZ, -R23 ;  /* 0x000000ffff177224 */ /* 0x000fe400078e0a17 */
[----:B------:R-:W-:Y:S02]  /*7cf0*/  IMAD.MOV R5, RZ, RZ, -R4 ;  /* 0x000000ffff057224 */ /* 0x000fe400078e0a04 */
[----:B------:R-:W-:Y:S01]  /*7d00*/  IMAD R6, R30, R4, R17 ;  /* 0x000000041e067224 */ /* 0x000fe200078e0211 */
[----:B------:R-:W-:Y:S01]  /*7d10*/  LOP3.LUT R17, R20, R19, RZ, 0xc0, !PT ;  /* 0x0000001314117212 */ /* 0x000fe200078ec0ff */
[----:B-1----:R-:W-:Y:S02]  /*7d20*/  @P2 IMAD R27, R25, R23, R28 ;  /* 0x00000017191b2224 */ /* 0x002fe400078e021c */
[----:B---3--:R-:W-:-:S02]  /*7d30*/  IMAD R4, R5, R34, R24 ;  /* 0x0000002205047224 */ /* 0x008fc400078e0218 */
[----:B------:R-:W-:Y:S02]  /*7d40*/  IMAD R6, R6, R35, R27 ;  /* 0x0000002306067224 */ /* 0x000fe400078e021b */
[----:B------:R-:W-:Y:S02]  /*7d50*/  IMAD R17, R4, R26, R17 ;  /* 0x0000001a04117224 */ /* 0x000fe400078e0211 */
[----:B------:R-:W-:Y:S02]  /*7d60*/  IMAD.MOV.U32 R16, RZ, RZ, 0x1 ;  /* 0x00000001ff107424 */ /* 0x000fe400078e00ff */
[----:B------:R-:W-:Y:S01]  /*7d70*/  IMAD.MOV.U32 R4, RZ, RZ, R22 ;  /* 0x000000ffff047224 */ /* 0x000fe200078e0016 */
[----:B------:R-:W-:Y:S02]  /*7d80*/  SEL R5, R17, R6, !P2 ;  /* 0x0000000611057207 */ /* 0x000fe40005000000 */
[----:B------:R-:W-:-:S07]  /*7d90*/  SEL R6, R6, R17, !P2 ;  /* 0x0000001106067207 */ /* 0x000fce0005000000 */
.L_x_166:
[----:B------:R-:W-:Y:S02]  /*7da0*/  LOP3.LUT P0, RZ, R16, 0xff, RZ, 0xc0, !PT ;  /* 0x000000ff10ff7812 */ /* 0x000fe4000780c0ff */
[----:B------:R-:W-:-:S11]  /*7db0*/  LOP3.LUT R148, R148, 0x1, RZ, 0x3c, !PT ;  /* 0x0000000194947812 */ /* 0x000fd600078e3cff */
[----:B------:R-:W-:Y:S05]  /*7dc0*/  @P0 BRA `(.L_x_169) ;  /* 0xffffff94007c0947 */ /* 0x000fea000383ffff */
[----:B------:R-:W-:Y:S05]  /*7dd0*/  EXIT ;  /* 0x000000000000794d */ /* 0x000fea0003800000 */
.L_x_13:
[----:B------:R-:W-:-:S08]  /*7de0*/  ISETP.NE.AND P0, PT, R20, RZ, PT ;  /* 0x000000ff1400720c */ /* 0x000fd00003f05270 */
[----:B-----5:R-:W0:-:S00]  /*7df0*/  USETMAXREG.DEALLOC.CTAPOOL 0x28 ;  /* 0x00000028000079c8 */ /* 0x020e0000080e0500 */
[----:B------:R-:W-:Y:S05]  /*7e00*/  @P0 EXIT ;  /* 0x000000000000094d */ /* 0x000fea0003800000 */
[----:B0-----:R-:W-:Y:S01]  /*7e10*/  LOP3.LUT P0, RZ, R16, 0xff, RZ, 0xc0, !PT ;  /* 0x000000ff10ff7812 */ /* 0x001fe2000780c0ff */
[----:B------:R-:W-:Y:S02]  /*7e20*/  IMAD.MOV.U32 R12, RZ, RZ, 0x1 ;  /* 0x00000001ff0c7424 */ /* 0x000fe400078e00ff */
[----:B------:R-:W-:-:S10]  /*7e30*/  IMAD.MOV.U32 R15, RZ, RZ, RZ ;  /* 0x000000ffff0f7224 */ /* 0x000fd400078e00ff */
[----:B------:R-:W-:Y:S05]  /*7e40*/  @!P0 BRA `(.L_x_170) ;  /* 0x0000000c00088947 */ /* 0x000fea0003800000 */
[----:B------:R-:W-:Y:S01]  /*7e50*/  LOP3.LUT P0, RZ, R13, 0x1f, RZ, 0xc0, !PT ;  /* 0x0000001f0dff7812 */ /* 0x000fe2000780c0ff */
[----:B------:R-:W-:Y:S01]  /*7e60*/  ULDC UR5, c[0x0][0x658] ;  /* 0x0001960000057ab9 */ /* 0x000fe20000000800 */
[----:B------:R-:W-:Y:S01]  /*7e70*/  UMOV UR6, 0xffffffff ;  /* 0xffffffff00067882 */ /* 0x000fe20000000000 */
[----:B------:R-:W-:Y:S01]  /*7e80*/  BSSY B0, `(.L_x_170) ;  /* 0x00000be000007945 */ /* 0x000fe20003800000 */
[----:B------:R-:W-:Y:S01]  /*7e90*/  USHF.L.U32 UR6, UR6, UR5, URZ ;  /* 0x0000000506067299 */ /* 0x000fe2000800063f */
[C---:B------:R-:W-:Y:S01]  /*7ea0*/  ISETP.NE.AND P3, PT, R11.reuse, RZ, PT ;  /* 0x000000ff0b00720c */ /* 0x040fe20003f65270 */
[----:B------:R-:W-:Y:S01]  /*7eb0*/  IMAD.MOV.U32 R14, RZ, RZ, 0x1 ;  /* 0x00000001ff0e7424 */ /* 0x000fe200078e00ff */
[----:B------:R-:W-:Y:S01]  /*7ec0*/  ISETP.NE.OR P0, PT, R11, RZ, !P0 ;  /* 0x000000ff0b00720c */ /* 0x000fe20004705670 */
[----:B------:R-:W-:Y:S01]  /*7ed0*/  IMAD.MOV.U32 R12, RZ, RZ, 0x1 ;  /* 0x00000001ff0c7424 */ /* 0x000fe200078e00ff */
[----:B------:R-:W-:Y:S01]  /*7ee0*/  LOP3.LUT R13, R7, 0x2, RZ, 0xfc, !PT ;  /* 0x00000002070d7812 */ /* 0x000fe200078efcff */
[----:B------:R-:W-:Y:S01]  /*7ef0*/  IMAD.MOV.U32 R15, RZ, RZ, RZ ;  /* 0x000000ffff0f7224 */ /* 0x000fe200078e00ff */
[----:B------:R-:W-:Y:S01]  /*7f00*/  ULDC UR4, c[0x0][0x600] ;  /* 0x0001800000047ab9 */ /* 0x000fe20000000800 */
[----:B------:R-:W-:Y:S01]  /*7f10*/  UMOV UR7, 0x1 ;  /* 0x0000000100077882 */ /* 0x000fe20000000000 */
[----:B------:R-:W-:-:S02]  /*7f20*/  UIADD3 UR22, UR13, 0x1, URZ ;  /* 0x000000010d167890 */ /* 0x000fc4000fffe03f */
[----:B------:R-:W-:Y:S02]  /*7f30*/  UIADD3 UR16, UR4, -0x1, URZ ;  /* 0xffffffff04107890 */ /* 0x000fe4000fffe03f */
[----:B------:R-:W-:Y:S02]  /*7f40*/  USHF.L.U32 UR18, UR7, UR5, URZ ;  /* 0x0000000507127299 */ /* 0x000fe4000800063f */
[----:B------:R-:W-:Y:S01]  /*7f50*/  ULOP3.LUT UR17, URZ, UR6, URZ, 0x33, !UPT ;  /* 0x000000063f117292 */ /* 0x000fe2000f8e333f */
[----:B------:R-:W-:-:S11]  /*7f60*/  ULDC.64 UR20, c[0x0][0x198] ;  /* 0x0000660000147ab9 */ /* 0x000fd60000000a00 */
.L_x_182:
[----:B------:R-:W-:-:S03]  /*7f70*/  UMOV UR4, 0xffffffff ;  /* 0xffffffff00047882 */ /* 0x000fc60000000000 */
[----:B------:R-:W-:Y:S05]  /*7f80*/  BRA.DIV UR4, `(.L_x_171) ;  /* 0x0000000e04b47947 */ /* 0x000fea000b800000 */
[----:B------:R-:W-:-:S13]  /*7f90*/  ELECT P1, URZ, PT ;  /* 0x00000000003f782f */ /* 0x000fda0003820000 */
.L_x_194:
[----:B------:R-:W0:Y:S01]  /*7fa0*/  LDC R10, c[0x0][0x28c] ;  /* 0x0000a300ff0a7b82 */ /* 0x000e220000000800 */
[----:B------:R-:W-:Y:S01]  /*7fb0*/  BSSY B1, `(.L_x_172) ;  /* 0x0000037000017945 */ /* 0x000fe20003800000 */
[----:B0-----:R-:W-:-:S13]  /*7fc0*/  ISETP.LT.OR P1, PT, R10, 0x1, !P1 ;  /* 0x000000010a00780c */ /* 0x001fda0004f21670 */
[----:B------:R-:W-:Y:S05]  /*7fd0*/  @P1 BRA `(.L_x_173) ;  /* 0x0000000000d01947 */ /* 0x000fea0003800000 */
[----:B------:R-:W-:Y:S02]  /*7fe0*/  IMAD.SHL.U32 R16, R5, 0x80, RZ ;  /* 0x0000008005107824 */ /* 0x000fe400078e00ff */
[----:B------:R-:W-:Y:S02]  /*7ff0*/  IMAD.SHL.U32 R17, R6, 0x40, RZ ;  /* 0x0000004006117824 */ /* 0x000fe400078e00ff */
[----:B------:R-:W-:Y:S02]  /*8000*/  IMAD.MOV.U32 R18, RZ, RZ, RZ ;  /* 0x000000ffff127224 */ /* 0x000fe400078e00ff */
[----:B------:R-:W-:Y:S02]  /*8010*/  IMAD.U32 R20, RZ, RZ, UR22 ;  /* 0x00000016ff147e24 */ /* 0x000fe4000f8e00ff */
[----:B------:R-:W-:Y:S02]  /*8020*/  IMAD.MOV.U32 R5, RZ, RZ, R12 ;  /* 0x000000ffff057224 */ /* 0x000fe400078e000c */
[----:B------:R-:W-:-:S07]  /*8030*/  IMAD.MOV.U32 R6, RZ, RZ, R15 ;  /* 0x000000ffff067224 */ /* 0x000fce00078e000f */
.L_x_177:
[----:B------:R-:W0:Y:S01]  /*8040*/  S2R R11, SR_CgaCtaId ;  /* 0x00000000000b7919 */ /* 0x000e220000008800 */
[----:B------:R-:W-:-:S04]  /*8050*/  MOV R10, 0x400 ;  /* 0x00000400000a7802 */ /* 0x000fc80000000f00 */
[----:B0-----:R-:W-:Y:S02]  /*8060*/  LEA R21, R11, R10, 0x18 ;  /* 0x0000000a0b157211 */ /* 0x001fe400078ec0ff */
[----:B------:R-:W-:Y:S01]  /*8070*/  SHF.L.U32 R10, R5, 0x1f, RZ ;  /* 0x0000001f050a7819 */ /* 0x000fe200000006ff */
[----:B------:R-:W0:Y:S02]  /*8080*/  @!P3 LDC R11, c[0x0][0x500] ;  /* 0x00014000ff0bbb82 */ /* 0x000e240000000800 */
[----:B------:R-:W-:-:S04]  /*8090*/  IMAD R19, R6, 0x8, R21 ;  /* 0x0000000806137824 */ /* 0x000fc800078e0215 */
[----:B------:R-:W1:Y:S02]  /*80a0*/  SYNCS.PHASECHK.TRANS64.TRYWAIT P1, [R19+URZ+0x18], R10 ;  /* 0x0000180a130075a7 */ /* 0x000e64000802017f */
[----:B-1----:R-:W-:Y:S05]  /*80b0*/  @!P1 BRA `(.L_x_174) ;  /* 0x0000000c00889947 */ /* 0x002fea0003800000 */
.L_x_195:
[----:B-1----:R-:W-:Y:S01]  /*80c0*/  PRMT R10, R13, 0x9910, RZ ;  /* 0x000099100d0a7816 */ /* 0x002fe200000000ff */
[----:B0-----:R0:W-:Y:S03]  /*80d0*/  @!P3 SYNCS.ARRIVE.TRANS64 RZ, [R19+URZ], R11 ;  /* 0x0000000b13ffb9a7 */ /* 0x0011e6000800003f */
[----:B------:R-:W-:-:S13]  /*80e0*/  ISETP.NE.AND P1, PT, R10, 0x2, PT ;  /* 0x000000020a00780c */ /* 0x000fda0003f25270 */
[----:B0-----:R-:W-:Y:S05]  /*80f0*/  @P1 BRA `(.L_x_175) ;  /* 0x0000000000041947 */ /* 0x001fea0003800000 */
[----:B------:R-:W-:Y:S01]  /*8100*/  BPT.TRAP 0x1 ;  /* 0x000000040000795c */ /* 0x000fe20000300000 */
.L_x_175:
[----:B------:R-:W-:Y:S05]  /*8110*/  @P0 BRA `(.L_x_176) ;  /* 0x0000000000040947 */ /* 0x000fea0003800000 */
[----:B------:R-:W-:Y:S01]  /*8120*/  BPT.TRAP 0x1 ;  /* 0x000000040000795c */ /* 0x000fe20000300000 */
.L_x_176:
[C-C-:B------:R-:W-:Y:S01]  /*8130*/  IMAD R10, R6.reuse, 0x800, R21.reuse ;  /* 0x00000800060a7824 */ /* 0x140fe200078e0215 */
[----:B------:R-:W-:Y:S01]  /*8140*/  R2UR UR9, R19 ;  /* 0x00000000130972ca */ /* 0x000fe200000e0000 */
[----:B------:R-:W-:Y:S01]  /*8150*/  IMAD R21, R6, 0x1000, R21 ;  /* 0x0000100006157824 */ /* 0x000fe200078e0215 */
[----:B------:R-:W-:Y:S01]  /*8160*/  UIADD3 UR4, UP0, UR20, 0xf0, URZ ;  /* 0x000000f014047890 */ /* 0x000fe2000ff1e03f */
[----:B------:R-:W-:Y:S01]  /*8170*/  VIADD R20, R20, 0xffffffff ;  /* 0xffffffff14147836 */ /* 0x000fe20000000000 */
[----:B------:R-:W-:Y:S01]  /*8180*/  R2UR UR5, R10 ;  /* 0x000000000a0572ca */ /* 0x000fe200000e0000 */
[----:B------:R-:W-:Y:S01]  /*8190*/  UIADD3 UR24, UP1, UR20, 0x1f0, URZ ;  /* 0x000001f014187890 */ /* 0x000fe2000ff3e03f */
[----:B------:R-:W-:Y:S01]  /*81a0*/  R2UR UR8, R21 ;  /* 0x00000000150872ca */ /* 0x000fe200000e0000 */
[----:B------:R-:W-:Y:S01]  /*81b0*/  VIADD R6, R6, 0x1 ;  /* 0x0000000106067836 */ /* 0x000fe20000000000 */
[----:B------:R-:W-:Y:S01]  /*81c0*/  R2UR UR11, R17 ;  /* 0x00000000110b72ca */ /* 0x000fe200000e0000 */
[----:B------:R-:W-:Y:S01]  /*81d0*/  UIADD3.X UR25, URZ, UR21, URZ, UP1, !UPT ;  /* 0x000000153f197290 */ /* 0x000fe20008ffe43f */
[----:B------:R-:W-:Y:S01]  /*81e0*/  R2UR UR10, R18 ;  /* 0x00000000120a72ca */ /* 0x000fe200000e0000 */
[----:B------:R-:W-:Y:S01]  /*81f0*/  UMOV UR6, 0x0 ;  /* 0x0000000000067882 */ /* 0x000fe20000000000 */
[----:B------:R-:W-:Y:S01]  /*8200*/  R2UR UR12, R4 ;  /* 0x00000000040c72ca */ /* 0x000fe200000e0000 */
[----:B------:R-:W-:Y:S01]  /*8210*/  UMOV UR7, 0x10000000 ;  /* 0x1000000000077882 */ /* 0x000fe20000000000 */
[----:B------:R-:W-:Y:S01]  /*8220*/  R2UR UR19, R16 ;  /* 0x00000000101372ca */ /* 0x000fe200000e0000 */
[----:B------:R-:W-:Y:S01]  /*8230*/  VIADD R18, R18, 0x20 ;  /* 0x0000002012127836 */ /* 0x000fe20000000000 */
[----:B------:R-:W-:Y:S01]  /*8240*/  ISETP.GT.AND P4, PT, R20, 0x1, PT ;  /* 0x000000011400780c */ /* 0x000fe20003f84270 */
[----:B------:R-:W-:Y:S01]  /*8250*/  UIADD3 UR14, UR5, 0x100, URZ ;  /* 0x00000100050e7890 */ /* 0x000fe2000fffe03f */
[----:B------:R-:W-:Y:S01]  /*8260*/  ISETP.NE.AND P1, PT, R6, 0x3, PT ;  /* 0x000000030600780c */ /* 0x000fe20003f25270 */
[----:B------:R-:W-:-:S02]  /*8270*/  UIADD3.X UR5, URZ, UR21, URZ, UP0, !UPT ;  /* 0x000000153f057290 */ /* 0x000fc400087fe43f */
[----:B------:R-:W-:Y:S01]  /*8280*/  UIADD3 UR15, UR8, 0x1900, URZ ;  /* 0x00001900080f7890 */ /* 0x000fe2000fffe03f */
[----:B------:R-:W-:Y:S02]  /*8290*/  SEL R10, RZ, 0x1, P1 ;  /* 0x00000001ff0a7807 */ /* 0x000fe40000800000 */
[----:B------:R-:W-:Y:S01]  /*82a0*/  UMOV UR8, UR14 ;  /* 0x0000000e00087c82 */ /* 0x000fe20008000000 */
[----:B------:R-:W-:Y:S02]  /*82b0*/  SEL R6, R6, RZ, P1 ;  /* 0x000000ff06067207 */ /* 0x000fe40000800000 */
[----:B------:R-:W-:Y:S01]  /*82c0*/  LOP3.LUT R5, R5, R10, RZ, 0x3c, !PT ;  /* 0x0000000a05057212 */ /* 0x000fe200078e3cff */
[----:B------:R0:W-:Y:S02]  /*82d0*/  UTMALDG.3D [UR8], [UR4], desc[UR6] ;  /* 0x00000608040075b4 */ /* 0x0001e40008011000 */
[----:B0-----:R-:W-:Y:S01]  /*82e0*/  UMOV UR8, UR15 ;  /* 0x0000000f00087c82 */ /* 0x001fe20008000000 */
[----:B------:R-:W-:-:S02]  /*82f0*/  UMOV UR11, UR19 ;  /* 0x00000013000b7c82 */ /* 0x000fc40008000000 */
[----:B------:R0:W-:Y:S02]  /*8300*/  UTMALDG.3D [UR8], [UR24], desc[UR6] ;  /* 0x00000608180075b4 */ /* 0x0001e40008011000 */
[----:B0-----:R-:W-:Y:S05]  /*8310*/  @P4 BRA `(.L_x_177) ;  /* 0xfffffffc00484947 */ /* 0x001fea000383ffff */
.L_x_173:
[----:B------:R-:W-:Y:S05]  /*8320*/  BSYNC B1 ;  /* 0x0000000000017941 */ /* 0x000fea0003800000 */
.L_x_172:
[----:B------:R-:W-:Y:S01]  /*8330*/  LOP3.LUT P5, RZ, R14, 0xff, RZ, 0xc0, !PT ;  /* 0x000000ff0eff7812 */ /* 0x000fe200078ac0ff */
[----:B------:R-:W-:Y:S01]  /*8340*/  VIADD R6, R15, UR13 ;  /* 0x0000000d0f067c36 */ /* 0x000fe20008000000 */
[----:B------:R-:W-:Y:S01]  /*8350*/  ULDC.64 UR4, c[0x0][0x650] ;  /* 0x0001940000047ab9 */ /* 0x000fe20000000a00 */
[----:B------:R-:W-:Y:S01]  /*8360*/  IMAD.U32 R11, RZ, RZ, UR13 ;  /* 0x0000000dff0b7e24 */ /* 0x000fe2000f8e00ff */
[----:B------:R-:W-:Y:S01]  /*8370*/  UISETP.GE.U32.AND UP0, UPT, UR13, 0x3, UPT ;  /* 0x000000030d00788c */ /* 0x000fe2000bf06070 */
[----:B------:R-:W-:Y:S01]  /*8380*/  BSSY B1, `(.L_x_178) ;  /* 0x000006b000017945 */ /* 0x000fe20003800000 */
[----:B------:R-:W-:Y:S02]  /*8390*/  ISETP.GT.U32.AND P1, PT, R6, 0x2, PT ;  /* 0x000000020600780c */ /* 0x000fe40003f24070 */
[----:B------:R-:W-:Y:S02]  /*83a0*/  PRMT R14, RZ, 0x7610, R14 ;  /* 0x00007610ff0e7816 */ /* 0x000fe4000000000e */
[----:B------:R-:W-:-:S02]  /*83b0*/  ISETP.LT.U32.AND P1, PT, R11, 0x3, P1 ;  /* 0x000000030b00780c */ /* 0x000fc40000f21070 */
[----:B------:R-:W-:Y:S01]  /*83c0*/  PLOP3.LUT P4, PT, PT, PT, UP0, 0x80, 0x0 ;  /* 0x000000000000781c */ /* 0x000fe20003f8f008 */
[----:B------:R-:W0:Y:S01]  /*83d0*/  @P5 S2R R5, SR_CgaCtaId ;  /* 0x0000000000055919 */ /* 0x000e220000008800 */
[----:B------:R-:W-:-:S04]  /*83e0*/  @P5 MOV R4, 0x400 ;  /* 0x0000040000045802 */ /* 0x000fc80000000f00 */
[----:B0-----:R-:W-:Y:S01]  /*83f0*/  @P5 LEA R10, R5, R4, 0x18 ;  /* 0x00000004050a5211 */ /* 0x001fe200078ec0ff */
[----:B------:R-:W-:-:S03]  /*8400*/  IMAD.WIDE.U32 R4, R6, -0x55555555, RZ ;  /* 0xaaaaaaab06047825 */ /* 0x000fc600078e00ff */
[----:B------:R0:W-:Y:S01]  /*8410*/  @P5 SYNCS.ARRIVE.TRANS64.A1T0 RZ, [R10+URZ+0x68], RZ ;  /* 0x000068ff0aff59a7 */ /* 0x0001e2000810003f */
[----:B------:R-:W-:Y:S01]  /*8420*/  IADD3 R2, P5, R2, R8, RZ ;  /* 0x0000000802027210 */ /* 0x000fe20007fbe0ff */
[----:B------:R-:W-:Y:S01]  /*8430*/  IMAD.MOV.U32 R4, RZ, RZ, -0x1 ;  /* 0xffffffffff047424 */ /* 0x000fe200078e00ff */
[----:B------:R-:W-:Y:S02]  /*8440*/  SHF.R.U32.HI R11, RZ, 0x1, R5 ;  /* 0x00000001ff0b7819 */ /* 0x000fe40000011605 */
[----:B------:R-:W-:Y:S01]  /*8450*/  SEL R5, RZ, 0x1, !P1 ;  /* 0x00000001ff057807 */ /* 0x000fe20004800000 */
[----:B------:R-:W-:Y:S01]  /*8460*/  IMAD.X R3, R3, 0x1, R0, P5 ;  /* 0x0000000103037824 */ /* 0x000fe200028e0600 */
[----:B------:R-:W-:Y:S01]  /*8470*/  ISETP.GE.U32.AND P1, PT, R2, UR4, PT ;  /* 0x0000000402007c0c */ /* 0x000fe2000bf26070 */
[----:B------:R-:W-:Y:S01]  /*8480*/  IMAD R15, R11, -0x3, R6 ;  /* 0xfffffffd0b0f7824 */ /* 0x000fe200078e0206 */
[----:B------:R-:W-:Y:S01]  /*8490*/  LOP3.LUT R12, R12, R5, RZ, 0x3c, !PT ;  /* 0x000000050c0c7212 */ /* 0x000fe200078e3cff */
[----:B------:R-:W-:Y:S01]  /*84a0*/  IMAD.MOV.U32 R6, RZ, RZ, -0x1 ;  /* 0xffffffffff067424 */ /* 0x000fe200078e00ff */
[----:B------:R-:W-:Y:S01]  /*84b0*/  ISETP.GE.U32.AND.EX P1, PT, R3, UR5, PT, P1 ;  /* 0x0000000503007c0c */ /* 0x000fe2000bf26110 */
[----:B------:R-:W-:Y:S01]  /*84c0*/  IMAD.MOV.U32 R5, RZ, RZ, -0x1 ;  /* 0xffffffffff057424 */ /* 0x000fe200078e00ff */
[----:B------:R-:W-:-:S02]  /*84d0*/  @P4 LOP3.LUT R12, R12, 0x1, R11, 0x78, !PT ;  /* 0x000000010c0c4812 */ /* 0x000fc400078e780b */
[----:B0-----:R-:W-:-:S09]  /*84e0*/  PRMT R10, RZ, 0x7610, R10 ;  /* 0x00007610ff0a7816 */ /* 0x001fd2000000000a */
[----:B------:R-:W-:Y:S05]  /*84f0*/  @P1 BRA `(.L_x_179) ;  /* 0x00000004004c1947 */ /* 0x000fea0003800000 */
[----:B------:R-:W0:Y:S01]  /*8500*/  S2R R17, SR_CTAID.X ;  /* 0x0000000000117919 */ /* 0x000e220000002500 */
[----:B------:R-:W-:Y:S01]  /*8510*/  ULDC.64 UR4, c[0x0][0x628] ;  /* 0x00018a0000047ab9 */ /* 0x000fe20000000a00 */
[----:B------:R-:W1:Y:S01]  /*8520*/  LDC R18, c[0x0][0x144] ;  /* 0x00005100ff127b82 */ /* 0x000e620000000800 */
[----:B------:R-:W-:Y:S01]  /*8530*/  ISETP.NE.U32.AND P1, PT, RZ, UR4, PT ;  /* 0x00000004ff007c0c */ /* 0x000fe2000bf25070 */
[----:B------:R-:W2:Y:S01]  /*8540*/  S2R R6, SR_CTAID.Y ;  /* 0x0000000000067919 */ /* 0x000ea20000002600 */
[----:B------:R-:W-:Y:S01]  /*8550*/  ULDC UR6, c[0x0][0x150] ;  /* 0x0000540000067ab9 */ /* 0x000fe20000000800 */
[----:B------:R-:W-:Y:S01]  /*8560*/  ULDC UR7, c[0x0][0x630] ;  /* 0x00018c0000077ab9 */ /* 0x000fe20000000800 */
[----:B------:R-:W-:Y:S01]  /*8570*/  ISETP.NE.AND.EX P1, PT, RZ, UR5, PT, P1 ;  /* 0x00000005ff007c0c */ /* 0x000fe2000bf25310 */
[----:B------:R-:W-:Y:S01]  /*8580*/  IMAD.MOV.U32 R4, RZ, RZ, R2 ;  /* 0x000000ffff047224 */ /* 0x000fe200078e0002 */
[----:B0-----:R-:W-:-:S05]  /*8590*/  I2FP.F32.U32 R5, R17 ;  /* 0x0000001100057245 */ /* 0x001fca0000201000 */
[----:B------:R-:W-:Y:S01]  /*85a0*/  FMUL R20, R5, UR6 ;  /* 0x0000000605147c20 */ /* 0x000fe20008400000 */
[----:B------:R-:W-:-:S05]  /*85b0*/  IMAD.MOV.U32 R5, RZ, RZ, R3 ;  /* 0x000000ffff057224 */ /* 0x000fca00078e0003 */
[----:B--2---:R-:W-:Y:S05]  /*85c0*/  @!P1 BRA `(.L_x_180) ;  /* 0x0000000000289947 */ /* 0x004fea0003800000 */
[----:B------:R-:W-:Y:S02]  /*85d0*/  ULDC UR6, c[0x0][0x634] ;  /* 0x00018d0000067ab9 */ /* 0x000fe40000000800 */
[----:B------:R-:W-:-:S05]  /*85e0*/  IADD3 R5, P1, R2, UR6, RZ ;  /* 0x0000000602057c10 */ /* 0x000fca000ff3e0ff */
[----:B------:R-:W-:-:S04]  /*85f0*/  IMAD.X R19, RZ, RZ, R3, P1 ;  /* 0x000000ffff137224 */ /* 0x000fc800008e0603 */
[----:B------:R-:W-:-:S04]  /*8600*/  IMAD.WIDE.U32 R10, R19, UR4, RZ ;  /* 0x00000004130a7c25 */ /* 0x000fc8000f8e00ff */
[----:B------:R-:W-:-:S04]  /*8610*/  IMAD.WIDE.U32 R10, P1, R5, UR5, R10 ;  /* 0x00000005050a7c25 */ /* 0x000fc8000f82000a */
[----:B------:R-:W-:-:S04]  /*8620*/  IMAD.WIDE.U32 R4, R5, UR4, RZ ;  /* 0x0000000405047c25 */ /* 0x000fc8000f8e00ff */
[----:B------:R-:W-:Y:S01]  /*8630*/  IMAD.MOV.U32 R4, RZ, RZ, R11 ;  /* 0x000000ffff047224 */ /* 0x000fe200078e000b */
[----:B------:R-:W-:Y:S01]  /*8640*/  IADD3 RZ, P4, R5, R10, RZ ;  /* 0x0000000a05ff7210 */ /* 0x000fe20007f9e0ff */
[----:B------:R-:W-:-:S04]  /*8650*/  IMAD.X R5, RZ, RZ, RZ, P1 ;  /* 0x000000ffff057224 */ /* 0x000fc800008e06ff */
[----:B------:R-:W-:-:S08]  /*8660*/  IMAD.WIDE.U32.X R4, R19, UR5, R4, P4 ;  /* 0x0000000513047c25 */ /* 0x000fd0000a0e0404 */
.L_x_180:
[--C-:B------:R-:W-:Y:S01]  /*8670*/  SHF.R.U64 R16, R4, UR7, R5.reuse ;  /* 0x0000000704107c19 */ /* 0x100fe20008001205 */
[----:B------:R-:W0:Y:S01]  /*8680*/  F2I.U32.TRUNC.NTZ R20, R20 ;  /* 0x0000001400147305 */ /* 0x000e22000020f000 */
[----:B------:R-:W-:Y:S01]  /*8690*/  SHF.R.U32.HI R4, RZ, UR7, R5 ;  /* 0x00000007ff047c19 */ /* 0x000fe20008011605 */
[----:B------:R-:W-:Y:S01]  /*86a0*/  ULDC.64 UR4, c[0x0][0x620] ;  /* 0x0001880000047ab9 */ /* 0x000fe20000000a00 */
[----:B------:R-:W-:Y:S01]  /*86b0*/  IADD3 R11, P1, RZ, -R16, RZ ;  /* 0x80000010ff0b7210 */ /* 0x000fe20007f3e0ff */
[----:B------:R-:W-:Y:S01]  /*86c0*/  ULDC.64 UR6, c[0x0][0x640] ;  /* 0x0001900000067ab9 */ /* 0x000fe20000000a00 */
[----:B------:R-:W2:Y:S03]  /*86d0*/  LDC R21, c[0x0][0x148] ;  /* 0x00005200ff157b82 */ /* 0x000ea60000000800 */
[----:B------:R-:W-:Y:S01]  /*86e0*/  IMAD.X R4, RZ, RZ, ~R4, P1 ;  /* 0x000000ffff047224 */ /* 0x000fe200008e0e04 */
[----:B------:R-:W-:-:S03]  /*86f0*/  ISETP.NE.U32.AND P1, PT, RZ, UR6, PT ;  /* 0x00000006ff007c0c */ /* 0x000fc6000bf25070 */
[----:B------:R-:W-:Y:S01]  /*8700*/  IMAD R10, R4, UR4, RZ ;  /* 0x00000004040a7c24 */ /* 0x000fe2000f8e02ff */
[----:B------:R-:W-:Y:S01]  /*8710*/  ISETP.NE.AND.EX P1, PT, RZ, UR7, PT, P1 ;  /* 0x00000007ff007c0c */ /* 0x000fe2000bf25310 */
[----:B------:R-:W-:Y:S01]  /*8720*/  IMAD.WIDE.U32 R4, R11, UR4, R2 ;  /* 0x000000040b047c25 */ /* 0x000fe2000f8e0002 */
[----:B------:R-:W-:-:S03]  /*8730*/  ULDC UR4, c[0x0][0x618] ;  /* 0x0001860000047ab9 */ /* 0x000fc60000000800 */
[----:B------:R-:W-:Y:S01]  /*8740*/  IMAD R11, R11, UR5, R10 ;  /* 0x000000050b0b7c24 */ /* 0x000fe2000f8e020a */
[----:B------:R-:W-:Y:S01]  /*8750*/  ULDC UR5, c[0x0][0x154] ;  /* 0x0000550000057ab9 */ /* 0x000fe20000000800 */
[----:B0-----:R-:W-:Y:S02]  /*8760*/  IMAD.MOV R10, RZ, RZ, -R20 ;  /* 0x000000ffff0a7224 */ /* 0x001fe400078e0a14 */
[----:B------:R-:W-:Y:S02]  /*8770*/  IMAD.IADD R5, R5, 0x1, R11 ;  /* 0x0000000105057824 */ /* 0x000fe400078e020b */
[----:B-1----:R-:W-:Y:S01]  /*8780*/  IMAD R17, R18, R10, R17 ;  /* 0x0000000a12117224 */ /* 0x002fe200078e0211 */
[----:B------:R-:W-:Y:S02]  /*8790*/  I2FP.F32.U32 R10, R6 ;  /* 0x00000006000a7245 */ /* 0x000fe40000201000 */
[--C-:B------:R-:W-:Y:S02]  /*87a0*/  SHF.R.U64 R18, R4, UR4, R5.reuse ;  /* 0x0000000404127c19 */ /* 0x100fe40008001205 */
[----:B------:R-:W-:Y:S01]  /*87b0*/  SHF.R.U32.HI R5, RZ, UR4, R5 ;  /* 0x00000004ff057c19 */ /* 0x000fe20008011605 */
[----:B------:R-:W-:Y:S01]  /*87c0*/  FMUL R10, R10, UR5 ;  /* 0x000000050a0a7c20 */ /* 0x000fe20008400000 */
[----:B------:R-:W-:-:S02]  /*87d0*/  ULDC UR4, c[0x0][0x608] ;  /* 0x0001820000047ab9 */ /* 0x000fc40000000800 */
[--C-:B------:R-:W-:Y:S01]  /*87e0*/  SHF.R.U64 R20, R18, UR4, R5.reuse ;  /* 0x0000000412147c19 */ /* 0x100fe20008001205 */
[----:B------:R0:W1:Y:S01]  /*87f0*/  F2I.U32.TRUNC.NTZ R22, R10 ;  /* 0x0000000a00167305 */ /* 0x000062000020f000 */
[----:B------:R-:W-:Y:S01]  /*8800*/  SHF.R.U32.HI R5, RZ, UR4, R5 ;  /* 0x00000004ff057c19 */ /* 0x000fe20008011605 */
[----:B------:R-:W-:-:S03]  /*8810*/  ULDC UR4, c[0x0][0x658] ;  /* 0x0001960000047ab9 */ /* 0x000fc60000000800 */
[--C-:B------:R-:W-:Y:S02]  /*8820*/  SHF.R.U64 R19, R20, UR4, R5.reuse ;  /* 0x0000000414137c19 */ /* 0x100fe40008001205 */
[----:B------:R-:W-:-:S03]  /*8830*/  SHF.R.U32.HI R23, RZ, UR4, R5 ;  /* 0x00000004ff177c19 */ /* 0x000fc60008011605 */
[----:B------:R-:W-:Y:S02]  /*8840*/  IMAD.MOV.U32 R4, RZ, RZ, R19 ;  /* 0x000000ffff047224 */ /* 0x000fe400078e0013 */
[----:B------:R-:W-:Y:S01]  /*8850*/  IMAD.MOV.U32 R5, RZ, RZ, R23 ;  /* 0x000000ffff057224 */ /* 0x000fe200078e0017 */
[----:B0-----:R-:W-:Y:S06]  /*8860*/  @!P1 BRA `(.L_x_181) ;  /* 0x0000000000289947 */ /* 0x001fec0003800000 */
        /* <DEDUP_REMOVED lines=10> */
.L_x_181:
[----:B------:R-:W-:Y:S01]  /*8910*/  ULDC UR4, c[0x0][0x648] ;  /* 0x0001920000047ab9 */ /* 0x000fe20000000800 */
[----:B-1----:R-:W-:Y:S01]  /*8920*/  IMAD.MOV R22, RZ, RZ, -R22 ;  /* 0x000000ffff167224 */ /* 0x002fe200078e0a16 */
[----:B------:R-:W-:Y:S01]  /*8930*/  SHF.R.U64 R5, R4, UR4, R5 ;  /* 0x0000000404057c19 */ /* 0x000fe20008001205 */
[----:B------:R-:W-:Y:S01]  /*8940*/  ULDC UR4, c[0x0][0x638] ;  /* 0x00018e0000047ab9 */ /* 0x000fe20000000800 */
[----:B------:R-:W-:Y:S01]  /*8950*/  LOP3.LUT R4, R20, UR17, RZ, 0xc0, !PT ;  /* 0x0000001114047c12 */ /* 0x000fe2000f8ec0ff */
[----:B--2---:R-:W-:Y:S01]  /*8960*/  @P2 IMAD R17, R21, R22, R6 ;  /* 0x0000001615112224 */ /* 0x004fe200078e0206 */
[----:B------:R-:W-:Y:S01]  /*8970*/  LOP3.LUT R18, R18, UR16, RZ, 0xc0, !PT ;  /* 0x0000001012127c12 */ /* 0x000fe2000f8ec0ff */
[----:B------:R-:W-:Y:S01]  /*8980*/  IMAD.MOV R6, RZ, RZ, -R5 ;  /* 0x000000ffff067224 */ /* 0x000fe200078e0a05 */
[----:B------:R-:W-:Y:S01]  /*8990*/  ULDC UR5, c[0x0][0x610] ;  /* 0x0001840000057ab9 */ /* 0x000fe20000000800 */
[----:B------:R-:W-:Y:S02]  /*89a0*/  IMAD R4, R5, UR18, R4 ;  /* 0x0000001205047c24 */ /* 0x000fe4000f8e0204 */
[----:B------:R-:W-:Y:S01]  /*89b0*/  IMAD R19, R6, UR4, R19 ;  /* 0x0000000406137c24 */ /* 0x000fe2000f8e0213 */
[----:B------:R-:W-:Y:S01]  /*89c0*/  ULDC UR4, c[0x0][0x600] ;  /* 0x0001800000047ab9 */ /* 0x000fe20000000800 */
[----:B------:R-:W-:-:S02]  /*89d0*/  IMAD R17, R4, UR5, R17 ;  /* 0x0000000504117c24 */ /* 0x000fc4000f8e0211 */
[----:B------:R-:W-:Y:S02]  /*89e0*/  IMAD R6, R19, UR4, R18 ;  /* 0x0000000413067c24 */ /* 0x000fe4000f8e0212 */
[----:B------:R-:W-:Y:S02]  /*89f0*/  IMAD.MOV.U32 R10, RZ, RZ, 0x1 ;  /* 0x00000001ff0a7424 */ /* 0x000fe400078e00ff */
[----:B------:R-:W-:Y:S01]  /*8a00*/  IMAD.MOV.U32 R4, RZ, RZ, R16 ;  /* 0x000000ffff047224 */ /* 0x000fe200078e0010 */
[----:B------:R-:W-:Y:S02]  /*8a10*/  SEL R5, R6, R17, !P2 ;  /* 0x0000001106057207 */ /* 0x000fe40005000000 */
[----:B------:R-:W-:-:S07]  /*8a20*/  SEL R6, R17, R6, !P2 ;  /* 0x0000000611067207 */ /* 0x000fce0005000000 */
.L_x_179:
[----:B------:R-:W-:Y:S05]  /*8a30*/  BSYNC B1 ;  /* 0x0000000000017941 */ /* 0x000fea0003800000 */
.L_x_178:
[----:B------:R-:W-:-:S13]  /*8a40*/  LOP3.LUT P1, RZ, R10, 0xff, RZ, 0xc0, !PT ;  /* 0x000000ff0aff7812 */ /* 0x000fda000782c0ff */
[----:B------:R-:W-:Y:S05]  /*8a50*/  @P1 BRA `(.L_x_182) ;  /* 0xfffffff400441947 */ /* 0x000fea000383ffff */
[----:B------:R-:W-:Y:S05]  /*8a60*/  BSYNC B0 ;  /* 0x0000000000007941 */ /* 0x000fea0003800000 */
.L_x_170:
[----:B------:R-:W-:-:S03]  /*8a70*/  UMOV UR4, 0xffffffff ;  /* 0xffffffff00047882 */ /* 0x000fc60000000000 */
[----:B------:R-:W-:Y:S05]  /*8a80*/  BRA.DIV UR4, `(.L_x_183) ;  /* 0x0000000604287947 */ /* 0x000fea000b800000 */
[----:B------:R-:W-:-:S13]  /*8a90*/  ELECT P0, URZ, PT ;  /* 0x00000000003f782f */ /* 0x000fda0003800000 */
.L_x_198:
[----:B------:R-:W-:Y:S04]  /*8aa0*/  BSSY B0, `(.L_x_184) ;  /* 0x0000022000007945 */ /* 0x000fe80003800000 */
[----:B------:R-:W-:Y:S05]  /*8ab0*/  @!P0 BRA `(.L_x_185) ;  /* 0x0000000000808947 */ /* 0x000fea0003800000 */
[----:B------:R-:W-:-:S04]  /*8ac0*/  LOP3.LUT R7, R7, 0x2, RZ, 0xfc, !PT ;  /* 0x0000000207077812 */ /* 0x000fc800078efcff */
[----:B------:R-:W-:-:S13]  /*8ad0*/  ISETP.NE.AND P0, PT, R7, 0x3, PT ;  /* 0x000000030700780c */ /* 0x000fda0003f05270 */
[----:B------:R-:W-:Y:S05]  /*8ae0*/  @!P0 BRA `(.L_x_186) ;  /* 0x0000000000048947 */ /* 0x000fea0003800000 */
[----:B------:R-:W-:Y:S01]  /*8af0*/  BPT.TRAP 0x1 ;  /* 0x000000040000795c */ /* 0x000fe20000300000 */
.L_x_186:
[----:B------:R-:W0:Y:S01]  /*8b00*/  S2R R3, SR_CgaCtaId ;  /* 0x0000000000037919 */ /* 0x000e220000008800 */
[----:B------:R-:W-:Y:S02]  /*8b10*/  MOV R0, 0x400 ;  /* 0x0000040000007802 */ /* 0x000fe40000000f00 */
[----:B------:R-:W-:Y:S02]  /*8b20*/  SHF.L.U32 R2, R12, 0x1f, RZ ;  /* 0x0000001f0c027819 */ /* 0x000fe400000006ff */
[----:B0-----:R-:W-:-:S05]  /*8b30*/  LEA R0, R3, R0, 0x18 ;  /* 0x0000000003007211 */ /* 0x001fca00078ec0ff */
[----:B------:R-:W-:-:S04]  /*8b40*/  VIADD R0, R0, 0x18 ;  /* 0x0000001800007836 */ /* 0x000fc80000000000 */
[C---:B------:R-:W-:Y:S02]  /*8b50*/  IMAD R7, R15.reuse, 0x8, R0 ;  /* 0x000000080f077824 */ /* 0x040fe400078e0200 */
[----:B------:R-:W-:Y:S02]  /*8b60*/  VIADD R15, R15, 0x1 ;  /* 0x000000010f0f7836 */ /* 0x000fe40000000000 */
[----:B------:R-:W0:Y:S03]  /*8b70*/  SYNCS.PHASECHK.TRANS64.TRYWAIT P0, [R7+URZ], R2 ;  /* 0x00000002070075a7 */ /* 0x000e26000800017f */
[----:B------:R-:W-:-:S04]  /*8b80*/  ISETP.NE.AND P1, PT, R15, 0x3, PT ;  /* 0x000000030f00780c */ /* 0x000fc80003f25270 */
[----:B------:R-:W-:Y:S02]  /*8b90*/  SEL R3, RZ, 0x1, P1 ;  /* 0x00000001ff037807 */ /* 0x000fe40000800000 */
[----:B------:R-:W-:Y:S02]  /*8ba0*/  SEL R15, R15, RZ, P1 ;  /* 0x000000ff0f0f7207 */ /* 0x000fe40000800000 */
[----:B------:R-:W-:-:S03]  /*8bb0*/  LOP3.LUT R9, R12, R3, RZ, 0x3c, !PT ;  /* 0x000000030c097212 */ /* 0x000fc600078e3cff */
[----:B------:R-:W-:Y:S01]  /*8bc0*/  IMAD R6, R15, 0x8, R0 ;  /* 0x000000080f067824 */ /* 0x000fe200078e0200 */
[----:B------:R-:W-:Y:S01]  /*8bd0*/  SHF.L.U32 R5, R9, 0x1f, RZ ;  /* 0x0000001f09057819 */ /* 0x000fe200000006ff */
[----:B0-----:R-:W-:Y:S06]  /*8be0*/  @!P0 BRA `(.L_x_187) ;  /* 0x0000000000f48947 */ /* 0x001fec0003800000 */
.L_x_199:
[----:B------:R-:W1:Y:S01]  /*8bf0*/  SYNCS.PHASECHK.TRANS64.TRYWAIT P0, [R6+URZ], R5 ;  /* 0x00000005060075a7 */ /* 0x000e62000800017f */
[----:B0-----:R-:W-:-:S05]  /*8c00*/  VIADD R2, R15, 0x1 ;  /* 0x000000010f027836 */ /* 0x001fca0000000000 */
[----:B------:R-:W-:-:S04]  /*8c10*/  ISETP.NE.AND P1, PT, R2, 0x3, PT ;  /* 0x000000030200780c */ /* 0x000fc80003f25270 */
[----:B------:R-:W-:Y:S02]  /*8c20*/  SEL R4, RZ, 0x1, P1 ;  /* 0x00000001ff047807 */ /* 0x000fe40000800000 */
[----:B------:R-:W-:Y:S02]  /*8c30*/  SEL R3, R2, RZ, P1 ;  /* 0x000000ff02037207 */ /* 0x000fe40000800000 */
[----:B------:R-:W-:Y:S01]  /*8c40*/  LOP3.LUT R4, R9, R4, RZ, 0x3c, !PT ;  /* 0x0000000409047212 */ /* 0x000fe200078e3cff */
[----:B-1----:R-:W-:Y:S06]  /*8c50*/  @!P0 BRA `(.L_x_188) ;  /* 0x0000000000ec8947 */ /* 0x002fec0003800000 */
.L_x_200:
[----:B------:R-:W-:Y:S01]  /*8c60*/  IMAD R3, R3, 0x8, R0 ;  /* 0x0000000803037824 */ /* 0x000fe200078e0200 */
[----:B------:R-:W-:-:S07]  /*8c70*/  SHF.L.U32 R0, R4, 0x1f, RZ ;  /* 0x0000001f04007819 */ /* 0x000fce00000006ff */
.L_x_189:
[----:B-1----:R1:W2:Y:S02]  /*8c80*/  SYNCS.PHASECHK.TRANS64.TRYWAIT P0, [R3+URZ], R0 ;  /* 0x00000000030075a7 */ /* 0x0022a4000800017f */
[----:B--2---:R-:W-:Y:S05]  /*8c90*/  @!P0 NANOSLEEP.SYNCS 0x989680 ;  /* 0x009896800000895d */ /* 0x004fea0003900000 */
[----:B------:R-:W2:Y:S02]  /*8ca0*/  @!P0 SYNCS.PHASECHK.TRANS64 P0, [R3+URZ], R0 ;  /* 0x00000000030085a7 */ /* 0x000ea4000800007f */
[----:B--2---:R-:W-:Y:S05]  /*8cb0*/  @!P0 BRA `(.L_x_189) ;  /* 0xfffffffc00f08947 */ /* 0x004fea000383ffff */
.L_x_185:
[----:B------:R-:W-:Y:S05]  /*8cc0*/  BSYNC B0 ;  /* 0x0000000000007941 */ /* 0x000fea0003800000 */
.L_x_184:
[----:B------:R-:W-:Y:S05]  /*8cd0*/  EXIT ;  /* 0x000000000000794d */ /* 0x000fea0003800000 */
.L_x_15:
[----:B0-----:R-:W-:-:S04]  /*8ce0*/  IMAD.U32 R17, RZ, RZ, UR15 ;  /* 0x0000000fff117e24 */ /* 0x001fc8000f8e00ff */
[----:B------:R0:W1:Y:S03]  /*8cf0*/  SYNCS.PHASECHK.TRANS64.TRYWAIT P0, [R17+URZ+-0x8], R16 ;  /* 0xfffff810110075a7 */ /* 0x000066000800017f */
[----:B-1----:R-:W-:Y:S05]  /*8d00*/  @!P0 NANOSLEEP.SYNCS 0x989680 ;  /* 0x009896800000895d */ /* 0x002fea0003900000 */
[----:B------:R-:W1:Y:S02]  /*8d10*/  @!P0 SYNCS.PHASECHK.TRANS64 P0, [R17+URZ+-0x8], R16 ;  /* 0xfffff810110085a7 */ /* 0x000e64000800007f */
[----:B-1----:R-:W-:Y:S05]  /*8d20*/  @!P0 BRA `(.L_x_15) ;  /* 0xfffffffc00ec8947 */ /* 0x002fea000383ffff */
[----:B------:R-:W-:Y:S05]  /*8d30*/  BRA `(.L_x_190) ;  /* 0xffffff8400bc7947 */ /* 0x000fea000383ffff */
.L_x_20:
[----:B-1----:R-:W-:-:S04]  /*8d40*/  IMAD.U32 R17, RZ, RZ, UR6 ;  /* 0x00000006ff117e24 */ /* 0x002fc8000f8e00ff */
[----:B------:R1:W2:Y:S03]  /*8d50*/  SYNCS.PHASECHK.TRANS64.TRYWAIT P0, [R17+URZ], R16 ;  /* 0x00000010110075a7 */ /* 0x0002a6000800017f */
[----:B--2---:R-:W-:Y:S05]  /*8d60*/  @!P0 NANOSLEEP.SYNCS 0x989680 ;  /* 0x009896800000895d */ /* 0x004fea0003900000 */
[----:B------:R-:W2:Y:S02]  /*8d70*/  @!P0 SYNCS.PHASECHK.TRANS64 P0, [R17+URZ], R16 ;  /* 0x00000010110085a7 */ /* 0x000ea4000800007f */
[----:B--2---:R-:W-:Y:S05]  /*8d80*/  @!P0 BRA `(.L_x_20) ;  /* 0xfffffffc00ec8947 */ /* 0x004fea000383ffff */
[----:B------:R-:W-:Y:S05]  /*8d90*/  BRA `(.L_x_19) ;  /* 0xffffff8800e87947 */ /* 0x000fea000383ffff */
.L_x_26:
[----:B-1----:R-:W-:-:S04]  /*8da0*/  IMAD.U32 R18, RZ, RZ, UR9 ;  /* 0x00000009ff127e24 */ /* 0x002fc8000f8e00ff */
[----:B------:R1:W2:Y:S03]  /*8db0*/  SYNCS.PHASECHK.TRANS64.TRYWAIT P0, [R18+URZ], R17 ;  /* 0x00000011120075a7 */ /* 0x0002a6000800017f */
[----:B--2---:R-:W-:Y:S05]  /*8dc0*/  @!P0 NANOSLEEP.SYNCS 0x989680 ;  /* 0x009896800000895d */ /* 0x004fea0003900000 */
[----:B------:R-:W2:Y:S02]  /*8dd0*/  @!P0 SYNCS.PHASECHK.TRANS64 P0, [R18+URZ], R17 ;  /* 0x00000011120085a7 */ /* 0x000ea4000800007f */
[----:B--2---:R-:W-:Y:S05]  /*8de0*/  @!P0 BRA `(.L_x_26) ;  /* 0xfffffffc00ec8947 */ /* 0x004fea000383ffff */
[----:B------:R-:W-:Y:S05]  /*8df0*/  BRA `(.L_x_25) ;  /* 0xffffff94000c7947 */ /* 0x000fea000383ffff */
.L_x_34:
[----:B0-----:R-:W-:-:S04]  /*8e00*/  IMAD.U32 R17, RZ, RZ, UR15 ;  /* 0x0000000fff117e24 */ /* 0x001fc8000f8e00ff */
[----:B------:R0:W1:Y:S03]  /*8e10*/  SYNCS.PHASECHK.TRANS64.TRYWAIT P0, [R17+URZ+0x8], R16 ;  /* 0x00000810110075a7 */ /* 0x000066000800017f */
[----:B-1----:R-:W-:Y:S05]  /*8e20*/  @!P0 NANOSLEEP.SYNCS 0x989680 ;  /* 0x009896800000895d */ /* 0x002fea0003900000 */
[----:B------:R-:W1:Y:S02]  /*8e30*/  @!P0 SYNCS.PHASECHK.TRANS64 P0, [R17+URZ+0x8], R16 ;  /* 0x00000810110085a7 */ /* 0x000e64000800007f */
[----:B-1----:R-:W-:Y:S05]  /*8e40*/  @!P0 BRA `(.L_x_34) ;  /* 0xfffffffc00ec8947 */ /* 0x002fea000383ffff */
[----:B------:R-:W-:Y:S05]  /*8e50*/  BRA `(.L_x_191) ;  /* 0xffffffa000507947 */ /* 0x000fea000383ffff */
.L_x_171:
[----:B------:R-:W-:Y:S01]  /*8e60*/  BSSY B1, `(.L_x_192) ;  /* 0x0000006000017945 */ /* 0x000fe20003800000 */
[----:B------:R-:W-:-:S07]  /*8e70*/  IMAD.MOV.U32 R10, RZ, RZ, -0x1 ;  /* 0xffffffffff0a7424 */ /* 0x000fce00078e00ff */
[----:B------:R-:W-:Y:S05]  /*8e80*/  WARPSYNC.COLLECTIVE R10, `(.L_x_193) ;  /* 0x000000000a0c7348 */ /* 0x000fea0003c00000 */
[----:B------:R-:W-:Y:S02]  /*8e90*/  ELECT P1, UR62, PT ;  /* 0x00000000003e782f */ /* 0x000fe40003820000 */
[----:B------:R-:W-:Y:S01]  /*8ea0*/  MOV R10, UR62 ;  /* 0x0000003e000a7c02 */ /* 0x000fe20008000f00 */
[----:B------:R-:W-:Y:S10]  /*8eb0*/  ENDCOLLECTIVE ;  /* 0x000000000000791b */ /* 0x000ff40003800000 */
.L_x_193:
[----:B------:R-:W-:Y:S05]  /*8ec0*/  BSYNC B1 ;  /* 0x0000000000017941 */ /* 0x000fea0003800000 */
.L_x_192:
[----:B------:R-:W-:Y:S05]  /*8ed0*/  BRA `(.L_x_194) ;  /* 0xfffffff000307947 */ /* 0x000fea000383ffff */
.L_x_174:
[----:B-1----:R1:W2:Y:S02]  /*8ee0*/  SYNCS.PHASECHK.TRANS64.TRYWAIT P1, [R19+URZ+0x18], R10 ;  /* 0x0000180a130075a7 */ /* 0x0022a4000802017f */
[----:B--2---:R-:W-:Y:S05]  /*8ef0*/  @!P1 NANOSLEEP.SYNCS 0x989680 ;  /* 0x009896800000995d */ /* 0x004fea0003900000 */
[----:B------:R-:W2:Y:S02]  /*8f00*/  @!P1 SYNCS.PHASECHK.TRANS64 P1, [R19+URZ+0x18], R10 ;  /* 0x0000180a130095a7 */ /* 0x000ea4000802007f */
[----:B--2---:R-:W-:Y:S05]  /*8f10*/  @!P1 BRA `(.L_x_174) ;  /* 0xfffffffc00f09947 */ /* 0x004fea000383ffff */
[----:B------:R-:W-:Y:S05]  /*8f20*/  BRA `(.L_x_195) ;  /* 0xfffffff000647947 */ /* 0x000fea000383ffff */
.L_x_183:
[----:B------:R-:W-:Y:S01]  /*8f30*/  BSSY B0, `(.L_x_196) ;  /* 0x0000006000007945 */ /* 0x000fe20003800000 */
[----:B------:R-:W-:-:S07]  /*8f40*/  IMAD.MOV.U32 R10, RZ, RZ, -0x1 ;  /* 0xffffffffff0a7424 */ /* 0x000fce00078e00ff */
[----:B------:R-:W-:Y:S05]  /*8f50*/  WARPSYNC.COLLECTIVE R10, `(.L_x_197) ;  /* 0x000000000a0c7348 */ /* 0x000fea0003c00000 */
[----:B------:R-:W-:Y:S02]  /*8f60*/  ELECT P1, UR62, PT ;  /* 0x00000000003e782f */ /* 0x000fe40003820000 */
[----:B------:R-:W-:Y:S01]  /*8f70*/  MOV R10, UR62 ;  /* 0x0000003e000a7c02 */ /* 0x000fe20008000f00 */
[----:B------:R-:W-:Y:S10]  /*8f80*/  ENDCOLLECTIVE ;  /* 0x000000000000791b */ /* 0x000ff40003800000 */
.L_x_197:
[----:B------:R-:W-:Y:S05]  /*8f90*/  BSYNC B0 ;  /* 0x0000000000007941 */ /* 0x000fea0003800000 */
.L_x_196:
[----:B------:R-:W-:Y:S01]  /*8fa0*/  PLOP3.LUT P0, PT, P1, PT, PT, 0x80, 0x0 ;  /* 0x000000000000781c */ /* 0x000fe20000f0f070 */
[----:B------:R-:W-:-:S12]  /*8fb0*/  BRA `(.L_x_198) ;  /* 0xfffffff800b87947 */ /* 0x000fd8000383ffff */
.L_x_187:
[----:B0-----:R0:W1:Y:S02]  /*8fc0*/  SYNCS.PHASECHK.TRANS64.TRYWAIT P0, [R7+URZ], R2 ;  /* 0x00000002070075a7 */ /* 0x001064000800017f */
[----:B-1----:R-:W-:Y:S05]  /*8fd0*/  @!P0 NANOSLEEP.SYNCS 0x989680 ;  /* 0x009896800000895d */ /* 0x002fea0003900000 */
[----:B------:R-:W1:Y:S02]  /*8fe0*/  @!P0 SYNCS.PHASECHK.TRANS64 P0, [R7+URZ], R2 ;  /* 0x00000002070085a7 */ /* 0x000e64000800007f */
[----:B-1----:R-:W-:Y:S05]  /*8ff0*/  @!P0 BRA `(.L_x_187) ;  /* 0xfffffffc00f08947 */ /* 0x002fea000383ffff */
[----:B------:R-:W-:Y:S05]  /*9000*/  BRA `(.L_x_199) ;  /* 0xfffffff800f87947 */ /* 0x000fea000383ffff */
.L_x_188:
[----:B0-----:R0:W1:Y:S02]  /*9010*/  SYNCS.PHASECHK.TRANS64.TRYWAIT P0, [R6+URZ], R5 ;  /* 0x00000005060075a7 */ /* 0x001064000800017f */
[----:B-1----:R-:W-:Y:S05]  /*9020*/  @!P0 NANOSLEEP.SYNCS 0x989680 ;  /* 0x009896800000895d */ /* 0x002fea0003900000 */
[----:B------:R-:W1:Y:S02]  /*9030*/  @!P0 SYNCS.PHASECHK.TRANS64 P0, [R6+URZ], R5 ;  /* 0x00000005060085a7 */ /* 0x000e64000800007f */
[----:B-1----:R-:W-:Y:S05]  /*9040*/  @!P0 BRA `(.L_x_188) ;  /* 0xfffffffc00f08947 */ /* 0x002fea000383ffff */
[----:B------:R-:W-:Y:S05]  /*9050*/  BRA `(.L_x_200) ;  /* 0xfffffffc00007947 */ /* 0x000fea000383ffff */
.L_x_201:
[----:B------:R-:W-:-:S00]  /*9060*/  BRA `(.L_x_201) ;  /* 0xfffffffc00fc7947 */ /* 0x000fc0000383ffff */
[----:B------:R-:W-:-:S00]  /*9070*/  NOP ;  /* 0x0000000000007918 */ /* 0x000fc00000000000 */
        /* <DEDUP_REMOVED lines=8> */
.L_x_202:


//--------------------- .nv.shared._ZN7cutlass13device_kernelINS_4gemm6kernel13GemmUniversalIN4cute5tupleIJiiiiEEENS1_10collective13CollectiveMmaINS1_37MainloopSm90TmaGmmaWarpSpecializedFP8ILi3ENS5_IJNS4_1CILi1EEESB_SB_EEENS1_32KernelTmaWarpSpecializedPingpongEEENS5_IJNSA_ILi64EEENSA_ILi128EEENSA_ILi32EEEEEENS_12float_e4m3_tENS5_IJlSB_lEEESJ_SK_NS4_8TiledMMAINS4_8MMA_AtomIJNS4_4SM904GMMA31MMA_64x128x32_F32E4M3E4M3_SS_TNILNSO_7ScaleInE1ELSQ_1EEEEEENS4_6LayoutISC_NS5_IJNSA_ILi0EEESU_SU_EEEEENS5_IJNS4_10UnderscoreESX_SX_EEEEENS4_13SM90_TMA_LOADENS4_14ComposedLayoutINS4_7SwizzleILi1ELi4ELi3EEENS4_18smem_ptr_flag_bitsILi8EEENST_INS5_IJNSA_ILi8EEESH_EEENS5_IJSH_SB_EEEEEEEvNS4_8identityES10_S1A_vS1B_EENS_8epilogue10collective6detail29Sm90TmaWarpSpecializedAdapterINS1E_15DefaultEpilogueISJ_SK_SK_NS1D_6thread17LinearCombinationISJ_Li1EffLNS1I_9ScaleType4KindE0ELNS_15FloatRoundStyleE2ESJ_EENS1_15EpilogueDefaultEEEEEvvEEEEvNT_6ParamsE --------------------------
	.section	.nv.shared._ZN7cutlass13device_kernelINS_4gemm6kernel13GemmUniversalIN4cute5tupleIJiiiiEEENS1_10collective13CollectiveMmaINS1_37MainloopSm90TmaGmmaWarpSpecializedFP8ILi3ENS5_IJNS4_1CILi1EEESB_SB_EEENS1_32KernelTmaWarpSpecializedPingpongEEENS5_IJNSA_ILi64EEENSA_ILi128EEENSA_ILi32EEEEEENS_12float_e4m3_tENS5_IJlSB_lEEESJ_SK_NS4_8TiledMMAINS4_8MMA_AtomIJNS4_4SM904GMMA31MMA_64x128x32_F32E4M3E4M3_SS_TNILNSO_7ScaleInE1ELSQ_1EEEEEENS4_6LayoutISC_NS5_IJNSA_ILi0EEESU_SU_EEEEENS5_IJNS4_10UnderscoreESX_SX_EEEEENS4_13SM90_TMA_LOADENS4_14ComposedLayoutINS4_7SwizzleILi1ELi4ELi3EEENS4_18smem_ptr_flag_bitsILi8EEENST_INS5_IJNSA_ILi8EEESH_EEENS5_IJSH_SB_EEEEEEEvNS4_8identityES10_S1A_vS1B_EENS_8epilogue10collective6detail29Sm90TmaWarpSpecializedAdapterINS1E_15DefaultEpilogueISJ_SK_SK_NS1D_6thread17LinearCombinationISJ_Li1EffLNS1I_9ScaleType4KindE0ELNS_15FloatRoundStyleE2ESJ_EENS1_15EpilogueDefaultEEEEEvvEEEEvNT_6ParamsE,"aw",@nobits
	.sectionflags	@""
	.align	16
	.zero		1024


//--------------------- .nv.shared.reserved.0     --------------------------
	.section	.nv.shared.reserved.0,"aw",@nobits
	.weak		__nv_reservedSMEM_offset_0_alias
	.size		__nv_reservedSMEM_offset_0_alias, 0, 0
	.other		__nv_reservedSMEM_offset_0_alias,@"STO_CUDA_RESERVED_SHARED STV_DEFAULT"
__nv_reservedSMEM_offset_0_alias:
	.zero		0


//--------------------- .nv.global                --------------------------
	.section	.nv.global,"aw",@nobits
.nv.global:
	.type		_ZN40_INTERNAL_54948712_4_k_cu_8e19a110_271634cute1_E,@object
	.size		_ZN40_INTERNAL_54948712_4_k_cu_8e19a110_271634cute1_E,(_ZN40_INTERNAL_54948712_4_k_cu_8e19a110_271634cuda3std3__45__cpo6cbeginE - _ZN40_INTERNAL_54948712_4_k_cu_8e19a110_271634cute1_E)
_ZN40_INTERNAL_54948712_4_k_cu_8e19a110_271634cute1_E:
	.zero		1
	.type		_ZN40_INTERNAL_54948712_4_k_cu_8e19a110_271634cuda3std3__45__cpo6cbeginE,@object
	.size		_ZN40_INTERNAL_54948712_4_k_cu_8e19a110_271634cuda3std3__45__cpo6cbeginE,(_ZN40_INTERNAL_54948712_4_k_cu_8e19a110_271634cuda3std3__48in_placeE - _ZN40_INTERNAL_54948712_4_k_cu_8e19a110_271634cuda3std3__45__cpo6cbeginE)
_ZN40_INTERNAL_54948712_4_k_cu_8e19a110_271634cuda3std3__45__cpo6cbeginE:
	.zero		1
	.type		_ZN40_INTERNAL_54948712_4_k_cu_8e19a110_271634cuda3std3__48in_placeE,@object
	.size		_ZN40_INTERNAL_54948712_4_k_cu_8e19a110_271634cuda3std3__48in_placeE,(_ZN40_INTERNAL_54948712_4_k_cu_8e19a110_271634cuda3std6ranges3__45__cpo9iter_moveE - _ZN40_INTERNAL_54948712_4_k_cu_8e19a110_271634cuda3std3__48in_placeE)
_ZN40_INTERNAL_54948712_4_k_cu_8e19a110_271634cuda3std3__48in_placeE:
	.zero		1
	.type		_ZN40_INTERNAL_54948712_4_k_cu_8e19a110_271634cuda3std6ranges3__45__cpo9iter_moveE,@object
	.size		_ZN40_INTERNAL_54948712_4_k_cu_8e19a110_271634cuda3std6ranges3__45__cpo9iter_moveE,(_ZN40_INTERNAL_54948712_4_k_cu_8e19a110_271634cuda3std3__45__cpo5beginE - _ZN40_INTERNAL_54948712_4_k_cu_8e19a110_271634cuda3std6ranges3__45__cpo9iter_moveE)
_ZN40_INTERNAL_54948712_4_k_cu_8e19a110_271634cuda3std6ranges3__45__cpo9iter_moveE:
	.zero		1
	.type		_ZN40_INTERNAL_54948712_4_k_cu_8e19a110_271634cuda3std3__45__cpo5beginE,@object
	.size		_ZN40_INTERNAL_54948712_4_k_cu_8e19a110_271634cuda3std3__45__cpo5beginE,(_ZN40_INTERNAL_54948712_4_k_cu_8e19a110_271634cuda3std3__442_GLOBAL__N__54948712_4_k_cu_8e19a110_271636ignoreE - _ZN40_INTERNAL_54948712_4_k_cu_8e19a110_271634cuda3std3__45__cpo5beginE)
_ZN40_INTERNAL_54948712_4_k_cu_8e19a110_271634cuda3std3__45__cpo5beginE:
	.zero		1
	.type		_ZN40_INTERNAL_54948712_4_k_cu_8e19a110_271634cuda3std3__442_GLOBAL__N__54948712_4_k_cu_8e19a110_271636ignoreE,@object
	.size		_ZN40_INTERNAL_54948712_4_k_cu_8e19a110_271634cuda3std3__442_GLOBAL__N__54948712_4_k_cu_8e19a110_271636ignoreE,(_ZN40_INTERNAL_54948712_4_k_cu_8e19a110_271634cute7productE - _ZN40_INTERNAL_54948712_4_k_cu_8e19a110_271634cuda3std3__442_GLOBAL__N__54948712_4_k_cu_8e19a110_271636ignoreE)
_ZN40_INTERNAL_54948712_4_k_cu_8e19a110_271634cuda3std3__442_GLOBAL__N__54948712_4_k_cu_8e19a110_271636ignoreE:
	.zero		1
	.type		_ZN40_INTERNAL_54948712_4_k_cu_8e19a110_271634cute7productE,@object
	.size		_ZN40_INTERNAL_54948712_4_k_cu_8e19a110_271634cute7productE,(_ZN40_INTERNAL_54948712_4_k_cu_8e19a110_271634cuda3std3__45__cpo3endE - _ZN40_INTERNAL_54948712_4_k_cu_8e19a110_271634cute7productE)
_ZN40_INTERNAL_54948712_4_k_cu_8e19a110_271634cute7productE:
	.zero		1
	.type		_ZN40_INTERNAL_54948712_4_k_cu_8e19a110_271634cuda3std3__45__cpo3endE,@object
	.size		_ZN40_INTERNAL_54948712_4_k_cu_8e19a110_271634cuda3std3__45__cpo3endE,(_ZN40_INTERNAL_54948712_4_k_cu_8e19a110_271634cuda3std3__419piecewise_constructE - _ZN40_INTERNAL_54948712_4_k_cu_8e19a110_271634cuda3std3__45__cpo3endE)
_ZN40_INTERNAL_54948712_4_k_cu_8e19a110_271634cuda3std3__45__cpo3endE:
	.zero		1
	.type		_ZN40_INTERNAL_54948712_4_k_cu_8e19a110_271634cuda3std3__419piecewise_constructE,@object
	.size		_ZN40_INTERNAL_54948712_4_k_cu_8e19a110_271634cuda3std3__419piecewise_constructE,(_ZN40_INTERNAL_54948712_4_k_cu_8e19a110_271634cuda3std3__45__cpo4cendE - _ZN40_INTERNAL_54948712_4_k_cu_8e19a110_271634cuda3std3__419piecewise_constructE)
_ZN40_INTERNAL_54948712_4_k_cu_8e19a110_271634cuda3std3__419piecewise_constructE:
	.zero		1
	.type		_ZN40_INTERNAL_54948712_4_k_cu_8e19a110_271634cuda3std3__45__cpo4cendE,@object
	.size		_ZN40_INTERNAL_54948712_4_k_cu_8e19a110_271634cuda3std3__45__cpo4cendE,(_ZN40_INTERNAL_54948712_4_k_cu_8e19a110_271634cuda3std6ranges3__45__cpo4swapE - _ZN40_INTERNAL_54948712_4_k_cu_8e19a110_271634cuda3std3__45__cpo4cendE)
_ZN40_INTERNAL_54948712_4_k_cu_8e19a110_271634cuda3std3__45__cpo4cendE:
	.zero		1
	.type		_ZN40_INTERNAL_54948712_4_k_cu_8e19a110_271634cuda3std6ranges3__45__cpo4swapE,@object
	.size		_ZN40_INTERNAL_54948712_4_k_cu_8e19a110_271634cuda3std6ranges3__45__cpo4swapE,(.L_7 - _ZN40_INTERNAL_54948712_4_k_cu_8e19a110_271634cuda3std6ranges3__45__cpo4swapE)
_ZN40_INTERNAL_54948712_4_k_cu_8e19a110_271634cuda3std6ranges3__45__cpo4swapE:
	.zero		1
.L_7:


//--------------------- .nv.constant0._ZN7cutlass13device_kernelINS_4gemm6kernel13GemmUniversalIN4cute5tupleIJiiiiEEENS1_10collective13CollectiveMmaINS1_37MainloopSm90TmaGmmaWarpSpecializedFP8ILi3ENS5_IJNS4_1CILi1EEESB_SB_EEENS1_32KernelTmaWarpSpecializedPingpongEEENS5_IJNSA_ILi64EEENSA_ILi128EEENSA_ILi32EEEEEENS_12float_e4m3_tENS5_IJlSB_lEEESJ_SK_NS4_8TiledMMAINS4_8MMA_AtomIJNS4_4SM904GMMA31MMA_64x128x32_F32E4M3E4M3_SS_TNILNSO_7ScaleInE1ELSQ_1EEEEEENS4_6LayoutISC_NS5_IJNSA_ILi0EEESU_SU_EEEEENS5_IJNS4_10UnderscoreESX_SX_EEEEENS4_13SM90_TMA_LOADENS4_14ComposedLayoutINS4_7SwizzleILi1ELi4ELi3EEENS4_18smem_ptr_flag_bitsILi8EEENST_INS5_IJNSA_ILi8EEESH_EEENS5_IJSH_SB_EEEEEEEvNS4_8identityES10_S1A_vS1B_EENS_8epilogue10collective6detail29Sm90TmaWarpSpecializedAdapterINS1E_15DefaultEpilogueISJ_SK_SK_NS1D_6thread17LinearCombinationISJ_Li1EffLNS1I_9ScaleType4KindE0ELNS_15FloatRoundStyleE2ESJ_EENS1_15EpilogueDefaultEEEEEvvEEEEvNT_6ParamsE --------------------------
	.section	.nv.constant0._ZN7cutlass13device_kernelINS_4gemm6kernel13GemmUniversalIN4cute5tupleIJiiiiEEENS1_10collective13CollectiveMmaINS1_37MainloopSm90TmaGmmaWarpSpecializedFP8ILi3ENS5_IJNS4_1CILi1EEESB_SB_EEENS1_32KernelTmaWarpSpecializedPingpongEEENS5_IJNSA_ILi64EEENSA_ILi128EEENSA_ILi32EEEEEENS_12float_e4m3_tENS5_IJlSB_lEEESJ_SK_NS4_8TiledMMAINS4_8MMA_AtomIJNS4_4SM904GMMA31MMA_64x128x32_F32E4M3E4M3_SS_TNILNSO_7ScaleInE1ELSQ_1EEEEEENS4_6LayoutISC_NS5_IJNSA_ILi0EEESU_SU_EEEEENS5_IJNS4_10UnderscoreESX_SX_EEEEENS4_13SM90_TMA_LOADENS4_14ComposedLayoutINS4_7SwizzleILi1ELi4ELi3EEENS4_18smem_ptr_flag_bitsILi8EEENST_INS5_IJNSA_ILi8EEESH_EEENS5_IJSH_SB_EEEEEEEvNS4_8identityES10_S1A_vS1B_EENS_8epilogue10collective6detail29Sm90TmaWarpSpecializedAdapterINS1E_15DefaultEpilogueISJ_SK_SK_NS1D_6thread17LinearCombinationISJ_Li1EffLNS1I_9ScaleType4KindE0ELNS_15FloatRoundStyleE2ESJ_EENS1_15EpilogueDefaultEEEEEvvEEEEvNT_6ParamsE,"a",@progbits
	.sectionflags	@""
	.align	4
.nv.constant0._ZN7cutlass13device_kernelINS_4gemm6kernel13GemmUniversalIN4cute5tupleIJiiiiEEENS1_10collective13CollectiveMmaINS1_37MainloopSm90TmaGmmaWarpSpecializedFP8ILi3ENS5_IJNS4_1CILi1EEESB_SB_EEENS1_32KernelTmaWarpSpecializedPingpongEEENS5_IJNSA_ILi64EEENSA_ILi128EEENSA_ILi32EEEEEENS_12float_e4m3_tENS5_IJlSB_lEEESJ_SK_NS4_8TiledMMAINS4_8MMA_AtomIJNS4_4SM904GMMA31MMA_64x128x32_F32E4M3E4M3_SS_TNILNSO_7ScaleInE1ELSQ_1EEEEEENS4_6LayoutISC_NS5_IJNSA_ILi0EEESU_SU_EEEEENS5_IJNS4_10UnderscoreESX_SX_EEEEENS4_13SM90_TMA_LOADENS4_14ComposedLayoutINS4_7SwizzleILi1ELi4ELi3EEENS4_18smem_ptr_flag_bitsILi8EEENST_INS5_IJNSA_ILi8EEESH_EEENS5_IJSH_SB_EEEEEEEvNS4_8identityES10_S1A_vS1B_EENS_8epilogue10collective6detail29Sm90TmaWarpSpecializedAdapterINS1E_15DefaultEpilogueISJ_SK_SK_NS1D_6thread17LinearCombinationISJ_Li1EffLNS1I_9ScaleType4KindE0ELNS_15FloatRoundStyleE2ESJ_EENS1_15EpilogueDefaultEEEEEvvEEEEvNT_6ParamsE:
	.zero		1664


//--------------------- SYMBOLS --------------------------

	.type		.nv.reservedSmem.offset0,@object
	.size		.nv.reservedSmem.offset0,0x4
